	.target	sm_90a

	.elftype	@"ET_EXEC"


//--------------------- .note.nv.tkinfo           --------------------------
	.section	.note.nv.tkinfo,"",@"SHT_NOTE"
	.sectionflags	@"SHF_NOTE_NV_TKINFO"
	.tkinfo
        /*0018*/ 	.word	0x00000002
        /*0030*/ 	.string	""
        /*0030*/ 	.string	"ptxas"
        /*0030*/ 	.string	"Cuda compilation tools, release 13.0, V13.0.88"
        /*0030*/ 	.string	"Build cuda_13.0.r13.0/compiler.36424714_0"
        /*0030*/ 	.string	"-v  -suppress-debug-info  -lineinfo  -arch sm_90a "



//--------------------- .note.nv.cuinfo           --------------------------
	.section	.note.nv.cuinfo,"",@"SHT_NOTE"
	.sectionflags	@"SHF_NOTE_NV_CUINFO"
        /*0018*/ 	.short	0x0002
        /*001a*/ 	.short	0x005a
        /*001c*/ 	.short	0x0082
	.zero		2


//--------------------- .nv.info                  --------------------------
	.section	.nv.info,"",@"SHT_CUDA_INFO"
	.align	4


	//----- nvinfo : EIATTR_REGCOUNT
	.align		4
        /*0000*/ 	.byte	0x04, 0x2f
        /*0002*/ 	.short	(.L_1 - .L_0)
	.align		4
.L_0:
        /*0004*/ 	.word	index@(matmul_kernel)
        /*0008*/ 	.word	0x00000080


	//----- nvinfo : EIATTR_FRAME_SIZE
	.align		4
.L_1:
        /*000c*/ 	.byte	0x04, 0x11
        /*000e*/ 	.short	(.L_3 - .L_2)
	.align		4
.L_2:
        /*0010*/ 	.word	index@(matmul_kernel)
        /*0014*/ 	.word	0x00000000


	//----- nvinfo : EIATTR_MIN_STACK_SIZE
	.align		4
.L_3:
        /*0018*/ 	.byte	0x04, 0x12
        /*001a*/ 	.short	(.L_5 - .L_4)
	.align		4
.L_4:
        /*001c*/ 	.word	index@(matmul_kernel)
        /*0020*/ 	.word	0x00000000
.L_5:


//--------------------- .nv.compat                --------------------------
	.section	.nv.compat,"",@"SHT_CUDA_COMPAT_INFO"
	.align	4
        /*0000*/ 	.byte	0x02, 0x09, 0x01, 0x00, 0x02, 0x02, 0x04, 0x00, 0x02, 0x05, 0x05, 0x00, 0x03, 0x07, 0x01, 0x01
        /*0010*/ 	.byte	0x02, 0x03, 0x00, 0x00, 0x02, 0x06, 0x01, 0x00, 0x04, 0x0b, 0x08, 0x00, 0x00, 0x00, 0x00, 0x00
        /*0020*/ 	.byte	0x00, 0x00, 0x00, 0x00


//--------------------- .nv.info.matmul_kernel    --------------------------
	.section	.nv.info.matmul_kernel,"",@"SHT_CUDA_INFO"
	.sectionflags	@""
	.align	4


	//----- nvinfo : EIATTR_CUDA_API_VERSION
	.align		4
        /*0000*/ 	.byte	0x04, 0x37
        /*0002*/ 	.short	(.L_7 - .L_6)
.L_6:
        /*0004*/ 	.word	0x00000082


	//----- nvinfo : EIATTR_KPARAM_INFO
	.align		4
.L_7:
        /*0008*/ 	.byte	0x04, 0x17
        /*000a*/ 	.short	(.L_9 - .L_8)
.L_8:
        /*000c*/ 	.word	0x00000000
        /*0010*/ 	.short	0x000d
        /*0012*/ 	.short	0x0048
        /*0014*/ 	.byte	0x00, 0xf4, 0x21, 0x00


	//----- nvinfo : EIATTR_KPARAM_INFO
	.align		4
.L_9:
        /*0018*/ 	.byte	0x04, 0x17
        /*001a*/ 	.short	(.L_11 - .L_10)
.L_10:
        /*001c*/ 	.word	0x00000000
        /*0020*/ 	.short	0x000c
        /*0022*/ 	.short	0x0040
        /*0024*/ 	.byte	0x00, 0xf4, 0x21, 0x00


	//----- nvinfo : EIATTR_KPARAM_INFO
	.align		4
.L_11:
        /*0028*/ 	.byte	0x04, 0x17
        /*002a*/ 	.short	(.L_13 - .L_12)
.L_12:
        /*002c*/ 	.word	0x00000000
        /*0030*/ 	.short	0x000b
        /*0032*/ 	.short	0x0038
        /*0034*/ 	.byte	0x00, 0xf0, 0x11, 0x00


	//----- nvinfo : EIATTR_KPARAM_INFO
	.align		4
.L_13:
        /*0038*/ 	.byte	0x04, 0x17
        /*003a*/ 	.short	(.L_15 - .L_14)
.L_14:
        /*003c*/ 	.word	0x00000000
        /*0040*/ 	.short	0x000a
        /*0042*/ 	.short	0x0034
        /*0044*/ 	.byte	0x00, 0xf0, 0x11, 0x00


	//----- nvinfo : EIATTR_KPARAM_INFO
	.align		4
.L_15:
        /*0048*/ 	.byte	0x04, 0x17
        /*004a*/ 	.short	(.L_17 - .L_16)
.L_16:
        /*004c*/ 	.word	0x00000000
        /*0050*/ 	.short	0x0009
        /*0052*/ 	.short	0x0030
        /*0054*/ 	.byte	0x00, 0xf0, 0x11, 0x00


	//----- nvinfo : EIATTR_KPARAM_INFO
	.align		4
.L_17:
        /*0058*/ 	.byte	0x04, 0x17
        /*005a*/ 	.short	(.L_19 - .L_18)
.L_18:
        /*005c*/ 	.word	0x00000000
        /*0060*/ 	.short	0x0008
        /*0062*/ 	.short	0x002c
        /*0064*/ 	.byte	0x00, 0xf0, 0x11, 0x00


	//----- nvinfo : EIATTR_KPARAM_INFO
	.align		4
.L_19:
        /*0068*/ 	.byte	0x04, 0x17
        /*006a*/ 	.short	(.L_21 - .L_20)
.L_20:
        /*006c*/ 	.word	0x00000000
        /*0070*/ 	.short	0x0007
        /*0072*/ 	.short	0x0028
        /*0074*/ 	.byte	0x00, 0xf0, 0x11, 0x00


	//----- nvinfo : EIATTR_KPARAM_INFO
	.align		4
.L_21:
        /*0078*/ 	.byte	0x04, 0x17
        /*007a*/ 	.short	(.L_23 - .L_22)
.L_22:
        /*007c*/ 	.word	0x00000000
        /*0080*/ 	.short	0x0006
        /*0082*/ 	.short	0x0024
        /*0084*/ 	.byte	0x00, 0xf0, 0x11, 0x00


	//----- nvinfo : EIATTR_KPARAM_INFO
	.align		4
.L_23:
        /*0088*/ 	.byte	0x04, 0x17
        /*008a*/ 	.short	(.L_25 - .L_24)
.L_24:
        /*008c*/ 	.word	0x00000000
        /*0090*/ 	.short	0x0005
        /*0092*/ 	.short	0x0020
        /*0094*/ 	.byte	0x00, 0xf0, 0x11, 0x00


	//----- nvinfo : EIATTR_KPARAM_INFO
	.align		4
.L_25:
        /*0098*/ 	.byte	0x04, 0x17
        /*009a*/ 	.short	(.L_27 - .L_26)
.L_26:
        /*009c*/ 	.word	0x00000000
        /*00a0*/ 	.short	0x0004
        /*00a2*/ 	.short	0x001c
        /*00a4*/ 	.byte	0x00, 0xf0, 0x11, 0x00


	//----- nvinfo : EIATTR_KPARAM_INFO
	.align		4
.L_27:
        /*00a8*/ 	.byte	0x04, 0x17
        /*00aa*/ 	.short	(.L_29 - .L_28)
.L_28:
        /*00ac*/ 	.word	0x00000000
        /*00b0*/ 	.short	0x0003
        /*00b2*/ 	.short	0x0018
        /*00b4*/ 	.byte	0x00, 0xf0, 0x11, 0x00


	//----- nvinfo : EIATTR_KPARAM_INFO
	.align		4
.L_29:
        /*00b8*/ 	.byte	0x04, 0x17
        /*00ba*/ 	.short	(.L_31 - .L_30)
.L_30:
        /*00bc*/ 	.word	0x00000000
        /*00c0*/ 	.short	0x0002
        /*00c2*/ 	.short	0x0010
        /*00c4*/ 	.byte	0x00, 0xf4, 0x21, 0x00


	//----- nvinfo : EIATTR_KPARAM_INFO
	.align		4
.L_31:
        /*00c8*/ 	.byte	0x04, 0x17
        /*00ca*/ 	.short	(.L_33 - .L_32)
.L_32:
        /*00cc*/ 	.word	0x00000000
        /*00d0*/ 	.short	0x0001
        /*00d2*/ 	.short	0x0008
        /*00d4*/ 	.byte	0x00, 0xf4, 0x21, 0x00


	//----- nvinfo : EIATTR_KPARAM_INFO
	.align		4
.L_33:
        /*00d8*/ 	.byte	0x04, 0x17
        /*00da*/ 	.short	(.L_35 - .L_34)
.L_34:
        /*00dc*/ 	.word	0x00000000
        /*00e0*/ 	.short	0x0000
        /*00e2*/ 	.short	0x0000
        /*00e4*/ 	.byte	0x00, 0xf4, 0x21, 0x00


	//----- nvinfo : EIATTR_SPARSE_MMA_MASK
	.align		4
.L_35:
        /*00e8*/ 	.byte	0x03, 0x50
        /*00ea*/ 	.short	0x0000


	//----- nvinfo : EIATTR_MAXREG_COUNT
	.align		4
        /*00ec*/ 	.byte	0x03, 0x1b
        /*00ee*/ 	.short	0x00ff


	//----- nvinfo : EIATTR_NUM_BARRIERS
	.align		4
        /*00f0*/ 	.byte	0x02, 0x4c
        /*00f2*/ 	.byte	0x01
	.zero		1


	//----- nvinfo : EIATTR_MERCURY_ISA_VERSION
	.align		4
        /*00f4*/ 	.byte	0x03, 0x5f
        /*00f6*/ 	.short	0x0101


	//----- nvinfo : EIATTR_EXIT_INSTR_OFFSETS
	.align		4
        /*00f8*/ 	.byte	0x04, 0x1c
        /*00fa*/ 	.short	(.L_37 - .L_36)


	//   ....[0]....
.L_36:
        /*00fc*/ 	.word	0x00004260


	//   ....[1]....
        /*0100*/ 	.word	0x00004280


	//----- nvinfo : EIATTR_REQNTID
	.align		4
.L_37:
        /*0104*/ 	.byte	0x04, 0x10
        /*0106*/ 	.short	(.L_39 - .L_38)
.L_38:
        /*0108*/ 	.word	0x00000080
        /*010c*/ 	.word	0x00000001
        /*0110*/ 	.word	0x00000001


	//----- nvinfo : EIATTR_CBANK_PARAM_SIZE
	.align		4
.L_39:
        /*0114*/ 	.byte	0x03, 0x19
        /*0116*/ 	.short	0x0050


	//----- nvinfo : EIATTR_PARAM_CBANK
	.align		4
        /*0118*/ 	.byte	0x04, 0x0a
        /*011a*/ 	.short	(.L_41 - .L_40)
	.align		4
.L_40:
        /*011c*/ 	.word	index@(.nv.constant0.matmul_kernel)
        /*0120*/ 	.short	0x0210
        /*0122*/ 	.short	0x0050


	//----- nvinfo : EIATTR_SW_WAR
	.align		4
.L_41:
        /*0124*/ 	.byte	0x04, 0x36
        /*0126*/ 	.short	(.L_43 - .L_42)
.L_42:
        /*0128*/ 	.word	0x00000008
.L_43:


//--------------------- .nv.callgraph             --------------------------
	.section	.nv.callgraph,"",@"SHT_CUDA_CALLGRAPH"
	.align	4
	.sectionentsize	8
	.align		4
        /*0000*/ 	.word	0x00000000
	.align		4
        /*0004*/ 	.word	0xffffffff
	.align		4
        /*0008*/ 	.word	0x00000000
	.align		4
        /*000c*/ 	.word	0xfffffffe
	.align		4
        /*0010*/ 	.word	0x00000000
	.align		4
        /*0014*/ 	.word	0xfffffffd
	.align		4
        /*0018*/ 	.word	0x00000000
	.align		4
        /*001c*/ 	.word	0xfffffffc


//--------------------- .text.matmul_kernel       --------------------------
	.section	.text.matmul_kernel,"ax",@progbits
	.align	128
        .global         matmul_kernel
        .type           matmul_kernel,@function
        .size           matmul_kernel,(.L_x_3 - matmul_kernel)
        .other          matmul_kernel,@"STO_CUDA_ENTRY STV_DEFAULT"
matmul_kernel:
.text.matmul_kernel:
[----:B------:R-:W0:Y:S08]  /*0000*/  LDC R1, c[0x0][0x28] ;  /* 0x00000a00ff017b82 */ /* 0x000e300000000800 */
[----:B------:R-:W1:Y:S01]  /*0010*/  LDC.64 R10, c[0x0][0x228] ;  /* 0x00008a00ff0a7b82 */ /* 0x000e620000000a00 */
[----:B------:R-:W2:Y:S01]  /*0020*/  S2R R5, SR_CTAID.X ;  /* 0x0000000000057919 */ /* 0x000ea20000002500 */
[----:B------:R-:W-:Y:S01]  /*0030*/  UMOV UR4, 0x400 ;  /* 0x0000040000047882 */ /* 0x000fe20000000000 */
[----:B------:R-:W-:Y:S01]  /*0040*/  ULDC.64 UR10, c[0x0][0x208] ;  /* 0x00008200000a7ab9 */ /* 0x000fe20000000a00 */
[----:B------:R-:W-:-:S02]  /*0050*/  CS2R R24, SRZ ;  /* 0x0000000000187805 */ /* 0x000fc4000001ff00 */
[----:B------:R-:W-:Y:S02]  /*0060*/  CS2R R26, SRZ ;  /* 0x00000000001a7805 */ /* 0x000fe4000001ff00 */
[----:B------:R-:W-:Y:S02]  /*0070*/  CS2R R28, SRZ ;  /* 0x00000000001c7805 */ /* 0x000fe4000001ff00 */
[----:B------:R-:W-:Y:S01]  /*0080*/  CS2R R30, SRZ ;  /* 0x00000000001e7805 */ /* 0x000fe2000001ff00 */
[----:B------:R-:W3:Y:S01]  /*0090*/  LDC R58, c[0x0][0x230] ;  /* 0x00008c00ff3a7b82 */ /* 0x000ee20000000800 */
[----:B------:R-:W-:Y:S02]  /*00a0*/  CS2R R32, SRZ ;  /* 0x0000000000207805 */ /* 0x000fe4000001ff00 */
[----:B------:R-:W-:Y:S02]  /*00b0*/  CS2R R34, SRZ ;  /* 0x0000000000227805 */ /* 0x000fe4000001ff00 */
[----:B------:R-:W-:-:S02]  /*00c0*/  CS2R R36, SRZ ;  /* 0x0000000000247805 */ /* 0x000fc4000001ff00 */
[----:B------:R-:W-:Y:S02]  /*00d0*/  CS2R R38, SRZ ;  /* 0x0000000000267805 */ /* 0x000fe4000001ff00 */
[----:B------:R-:W-:Y:S02]  /*00e0*/  CS2R R40, SRZ ;  /* 0x0000000000287805 */ /* 0x000fe4000001ff00 */
[----:B------:R-:W-:Y:S02]  /*00f0*/  CS2R R42, SRZ ;  /* 0x00000000002a7805 */ /* 0x000fe4000001ff00 */
[----:B------:R-:W-:Y:S01]  /*0100*/  CS2R R44, SRZ ;  /* 0x00000000002c7805 */ /* 0x000fe2000001ff00 */
[----:B------:R-:W4:Y:S01]  /*0110*/  S2UR UR8, SR_CgaCtaId ;  /* 0x00000000000879c3 */ /* 0x000f220000008800 */
[----:B------:R-:W-:Y:S02]  /*0120*/  CS2R R46, SRZ ;  /* 0x00000000002e7805 */ /* 0x000fe4000001ff00 */
[----:B------:R-:W-:-:S02]  /*0130*/  CS2R R48, SRZ ;  /* 0x0000000000307805 */ /* 0x000fc4000001ff00 */
[----:B------:R-:W-:Y:S02]  /*0140*/  CS2R R50, SRZ ;  /* 0x0000000000327805 */ /* 0x000fe4000001ff00 */
[----:B------:R-:W-:Y:S02]  /*0150*/  CS2R R52, SRZ ;  /* 0x0000000000347805 */ /* 0x000fe4000001ff00 */
[----:B------:R-:W-:Y:S01]  /*0160*/  CS2R R54, SRZ ;  /* 0x0000000000367805 */ /* 0x000fe2000001ff00 */
[----:B-1----:R-:W-:-:S05]  /*0170*/  VIADD R0, R11, 0x3f ;  /* 0x0000003f0b007836 */ /* 0x002fca0000000000 */
[----:B------:R-:W-:Y:S01]  /*0180*/  SHF.R.S32.HI R3, RZ, 0x1f, R0 ;  /* 0x0000001fff037819 */ /* 0x000fe20000011400 */
[----:B---3--:R-:W-:-:S03]  /*0190*/  VIADD R58, R58, 0x1f ;  /* 0x0000001f3a3a7836 */ /* 0x008fc60000000000 */
[----:B------:R-:W-:Y:S02]  /*01a0*/  LEA.HI R3, R3, R0, RZ, 0x6 ;  /* 0x0000000003037211 */ /* 0x000fe400078f30ff */
[----:B--2---:R-:W-:Y:S02]  /*01b0*/  IABS R8, R5 ;  /* 0x0000000500087213 */ /* 0x004fe40000000000 */
[----:B------:R-:W-:Y:S01]  /*01c0*/  SHF.R.S32.HI R3, RZ, 0x6, R3 ;  /* 0x00000006ff037819 */ /* 0x000fe20000011403 */
[----:B----4-:R-:W-:-:S04]  /*01d0*/  ULEA UR8, UR8, UR4, 0x18 ;  /* 0x0000000408087291 */ /* 0x010fc8000f8ec03f */
[----:B------:R-:W-:-:S05]  /*01e0*/  IMAD.SHL.U32 R4, R3, 0x8, RZ ;  /* 0x0000000803047824 */ /* 0x000fca00078e00ff */
[-C--:B------:R-:W-:Y:S02]  /*01f0*/  IABS R7, R4.reuse ;  /* 0x0000000400077213 */ /* 0x080fe40000000000 */
[----:B------:R-:W-:Y:S02]  /*0200*/  IABS R12, R4 ;  /* 0x00000004000c7213 */ /* 0x000fe40000000000 */
[----:B------:R-:W1:Y:S08]  /*0210*/  I2F.RP R0, R7 ;  /* 0x0000000700007306 */ /* 0x000e700000209400 */
[----:B-1----:R-:W1:Y:S02]  /*0220*/  MUFU.RCP R0, R0 ;  /* 0x0000000000007308 */ /* 0x002e640000001000 */
[----:B-1----:R-:W-:-:S02]  /*0230*/  VIADD R2, R0, 0xffffffe ;  /* 0x0ffffffe00027836 */ /* 0x002fc40000000000 */
[----:B------:R-:W-:-:S04]  /*0240*/  IMAD.MOV R0, RZ, RZ, -R12 ;  /* 0x000000ffff007224 */ /* 0x000fc800078e0a0c */
[----:B------:R1:W2:Y:S02]  /*0250*/  F2I.FTZ.U32.TRUNC.NTZ R3, R2 ;  /* 0x0000000200037305 */ /* 0x0002a4000021f000 */
[----:B-1----:R-:W-:Y:S02]  /*0260*/  IMAD.MOV.U32 R2, RZ, RZ, RZ ;  /* 0x000000ffff027224 */ /* 0x002fe400078e00ff */
[----:B--2---:R-:W-:-:S04]  /*0270*/  IMAD.MOV R6, RZ, RZ, -R3 ;  /* 0x000000ffff067224 */ /* 0x004fc800078e0a03 */
[----:B------:R-:W-:Y:S02]  /*0280*/  IMAD R9, R6, R7, RZ ;  /* 0x0000000706097224 */ /* 0x000fe400078e02ff */
[----:B------:R-:W-:Y:S02]  /*0290*/  IMAD.MOV.U32 R6, RZ, RZ, R8 ;  /* 0x000000ffff067224 */ /* 0x000fe400078e0008 */
[----:B------:R-:W-:-:S06]  /*02a0*/  IMAD.HI.U32 R3, R3, R9, R2 ;  /* 0x0000000903037227 */ /* 0x000fcc00078e0002 */
[----:B------:R-:W-:-:S04]  /*02b0*/  IMAD.HI.U32 R3, R3, R6, RZ ;  /* 0x0000000603037227 */ /* 0x000fc800078e00ff */
[----:B------:R-:W-:-:S05]  /*02c0*/  IMAD R0, R3, R0, R6 ;  /* 0x0000000003007224 */ /* 0x000fca00078e0206 */
[----:B------:R-:W-:-:S13]  /*02d0*/  ISETP.GT.U32.AND P1, PT, R7, R0, PT ;  /* 0x000000000700720c */ /* 0x000fda0003f24070 */
[----:B------:R-:W-:Y:S02]  /*02e0*/  @!P1 IMAD.IADD R0, R0, 0x1, -R7 ;  /* 0x0000000100009824 */ /* 0x000fe400078e0a07 */
[----:B------:R-:W-:Y:S01]  /*02f0*/  @!P1 VIADD R3, R3, 0x1 ;  /* 0x0000000103039836 */ /* 0x000fe20000000000 */
[----:B------:R-:W-:Y:S02]  /*0300*/  ISETP.NE.AND P1, PT, R4, RZ, PT ;  /* 0x000000ff0400720c */ /* 0x000fe40003f25270 */
[----:B------:R-:W-:Y:S02]  /*0310*/  ISETP.GE.U32.AND P0, PT, R0, R7, PT ;  /* 0x000000070000720c */ /* 0x000fe40003f06070 */
[----:B------:R-:W-:-:S04]  /*0320*/  LOP3.LUT R0, R5, R4, RZ, 0x3c, !PT ;  /* 0x0000000405007212 */ /* 0x000fc800078e3cff */
[----:B------:R-:W-:Y:S01]  /*0330*/  ISETP.GE.AND P2, PT, R0, RZ, PT ;  /* 0x000000ff0000720c */ /* 0x000fe20003f46270 */
[----:B------:R-:W-:-:S06]  /*0340*/  VIADD R0, R10, 0x3f ;  /* 0x0000003f0a007836 */ /* 0x000fcc0000000000 */
[----:B------:R-:W-:-:S04]  /*0350*/  @P0 VIADD R3, R3, 0x1 ;  /* 0x0000000103030836 */ /* 0x000fc80000000000 */
[----:B------:R-:W-:Y:S01]  /*0360*/  IMAD.MOV.U32 R2, RZ, RZ, R3 ;  /* 0x000000ffff027224 */ /* 0x000fe200078e0003 */
[----:B------:R-:W-:-:S03]  /*0370*/  SHF.R.S32.HI R3, RZ, 0x1f, R0 ;  /* 0x0000001fff037819 */ /* 0x000fc60000011400 */
[----:B------:R-:W-:Y:S01]  /*0380*/  @!P2 IMAD.MOV R2, RZ, RZ, -R2 ;  /* 0x000000ffff02a224 */ /* 0x000fe200078e0a02 */
[----:B------:R-:W-:Y:S02]  /*0390*/  @!P1 LOP3.LUT R2, RZ, R4, RZ, 0x33, !PT ;  /* 0x00000004ff029212 */ /* 0x000fe400078e33ff */
[----:B------:R-:W-:-:S03]  /*03a0*/  LEA.HI R3, R3, R0, RZ, 0x6 ;  /* 0x0000000003037211 */ /* 0x000fc600078f30ff */
[----:B------:R-:W-:Y:S02]  /*03b0*/  IMAD.SHL.U32 R6, R2, 0x8, RZ ;  /* 0x0000000802067824 */ /* 0x000fe400078e00ff */
[----:B------:R-:W-:-:S03]  /*03c0*/  IMAD.MOV R2, RZ, RZ, -R2 ;  /* 0x000000ffff027224 */ /* 0x000fc600078e0a02 */
[----:B------:R-:W-:Y:S01]  /*03d0*/  LEA.HI.SX32 R3, R3, -R6, 0x1a ;  /* 0x8000000603037211 */ /* 0x000fe200078fd2ff */
[----:B------:R-:W-:-:S03]  /*03e0*/  IMAD R4, R4, R2, R5 ;  /* 0x0000000204047224 */ /* 0x000fc600078e0205 */
[----:B------:R-:W-:Y:S02]  /*03f0*/  VIMNMX R13, R3, 0x8, PT ;  /* 0x00000008030d7848 */ /* 0x000fe40003fe0100 */
[----:B------:R-:W-:Y:S02]  /*0400*/  IABS R9, R4 ;  /* 0x0000000400097213 */ /* 0x000fe40000000000 */
[----:B------:R-:W-:-:S04]  /*0410*/  IABS R7, R13 ;  /* 0x0000000d00077213 */ /* 0x000fc80000000000 */
[----:B------:R-:W1:Y:S08]  /*0420*/  I2F.RP R0, R7 ;  /* 0x0000000700007306 */ /* 0x000e700000209400 */
[----:B-1----:R-:W1:Y:S02]  /*0430*/  MUFU.RCP R0, R0 ;  /* 0x0000000000007308 */ /* 0x002e640000001000 */
[----:B-1----:R-:W-:-:S06]  /*0440*/  VIADD R3, R0, 0xffffffe ;  /* 0x0ffffffe00037836 */ /* 0x002fcc0000000000 */
[----:B------:R-:W1:Y:S02]  /*0450*/  F2I.FTZ.U32.TRUNC.NTZ R3, R3 ;  /* 0x0000000300037305 */ /* 0x000e64000021f000 */
[----:B-1----:R-:W-:-:S04]  /*0460*/  IMAD.MOV R8, RZ, RZ, -R3 ;  /* 0x000000ffff087224 */ /* 0x002fc800078e0a03 */
[----:B------:R-:W-:Y:S01]  /*0470*/  IMAD.MOV.U32 R2, RZ, RZ, R8 ;  /* 0x000000ffff027224 */ /* 0x000fe200078e0008 */
[----:B------:R-:W-:-:S03]  /*0480*/  IABS R8, R13 ;  /* 0x0000000d00087213 */ /* 0x000fc60000000000 */
[----:B------:R-:W-:Y:S02]  /*0490*/  IMAD R5, R2, R7, RZ ;  /* 0x0000000702057224 */ /* 0x000fe400078e02ff */
[----:B------:R-:W-:Y:S02]  /*04a0*/  IMAD.MOV.U32 R2, RZ, RZ, RZ ;  /* 0x000000ffff027224 */ /* 0x000fe400078e00ff */
[----:B------:R-:W-:Y:S02]  /*04b0*/  IMAD.MOV R0, RZ, RZ, -R8 ;  /* 0x000000ffff007224 */ /* 0x000fe400078e0a08 */
[----:B------:R-:W-:Y:S01]  /*04c0*/  IMAD.HI.U32 R2, R3, R5, R2 ;  /* 0x0000000503027227 */ /* 0x000fe200078e0002 */
[----:B------:R-:W-:-:S04]  /*04d0*/  LOP3.LUT R3, R4, R13, RZ, 0x3c, !PT ;  /* 0x0000000d04037212 */ /* 0x000fc800078e3cff */
[----:B------:R-:W-:Y:S01]  /*04e0*/  ISETP.GE.AND P2, PT, R3, RZ, PT ;  /* 0x000000ff0300720c */ /* 0x000fe20003f46270 */
[----:B------:R-:W-:-:S04]  /*04f0*/  IMAD.HI.U32 R2, R2, R9, RZ ;  /* 0x0000000902027227 */ /* 0x000fc800078e00ff */
[----:B------:R-:W-:-:S05]  /*0500*/  IMAD R0, R2, R0, R9 ;  /* 0x0000000002007224 */ /* 0x000fca00078e0209 */
[----:B------:R-:W-:-:S13]  /*0510*/  ISETP.GT.U32.AND P1, PT, R7, R0, PT ;  /* 0x000000000700720c */ /* 0x000fda0003f24070 */
[----:B------:R-:W-:Y:S02]  /*0520*/  @!P1 IMAD.IADD R0, R0, 0x1, -R7 ;  /* 0x0000000100009824 */ /* 0x000fe400078e0a07 */
[----:B------:R-:W-:Y:S01]  /*0530*/  @!P1 VIADD R2, R2, 0x1 ;  /* 0x0000000102029836 */ /* 0x000fe20000000000 */
[----:B------:R-:W-:Y:S02]  /*0540*/  ISETP.NE.AND P1, PT, R13, RZ, PT ;  /* 0x000000ff0d00720c */ /* 0x000fe40003f25270 */
[----:B------:R-:W-:Y:S02]  /*0550*/  ISETP.GE.U32.AND P0, PT, R0, R7, PT ;  /* 0x000000070000720c */ /* 0x000fe40003f06070 */
[----:B------:R-:W1:Y:S11]  /*0560*/  S2R R0, SR_TID.X ;  /* 0x0000000000007919 */ /* 0x000e760000002100 */
[----:B------:R-:W-:Y:S01]  /*0570*/  @P0 VIADD R2, R2, 0x1 ;  /* 0x0000000102020836 */ /* 0x000fe20000000000 */
[----:B------:R-:W-:-:S03]  /*0580*/  ISETP.GE.AND P0, PT, R58, 0x20, PT ;  /* 0x000000203a00780c */ /* 0x000fc60003f06270 */
[----:B------:R-:W-:-:S04]  /*0590*/  IMAD.MOV.U32 R75, RZ, RZ, R2 ;  /* 0x000000ffff4b7224 */ /* 0x000fc800078e0002 */
[----:B------:R-:W-:Y:S01]  /*05a0*/  @!P2 IMAD.MOV R75, RZ, RZ, -R75 ;  /* 0x000000ffff4ba224 */ /* 0x000fe200078e0a4b */
[----:B------:R-:W-:-:S05]  /*05b0*/  @!P1 LOP3.LUT R75, RZ, R13, RZ, 0x33, !PT ;  /* 0x0000000dff4b9212 */ /* 0x000fca00078e33ff */
[----:B------:R-:W-:Y:S02]  /*05c0*/  IMAD.MOV R2, RZ, RZ, -R75 ;  /* 0x000000ffff027224 */ /* 0x000fe400078e0a4b */
[----:B------:R-:W-:Y:S02]  /*05d0*/  IMAD.SHL.U32 R75, R75, 0x40, RZ ;  /* 0x000000404b4b7824 */ /* 0x000fe400078e00ff */
[----:B------:R-:W-:Y:S01]  /*05e0*/  IMAD R2, R13, R2, R4 ;  /* 0x000000020d027224 */ /* 0x000fe200078e0204 */
[----:B-1----:R-:W-:-:S03]  /*05f0*/  LOP3.LUT R3, R0, 0x3f, RZ, 0xc0, !PT ;  /* 0x0000003f00037812 */ /* 0x002fc600078ec0ff */
[----:B------:R-:W-:Y:S01]  /*0600*/  IMAD.IADD R2, R6, 0x1, R2 ;  /* 0x0000000106027824 */ /* 0x000fe200078e0202 */
[----:B------:R-:W-:Y:S02]  /*0610*/  SHF.R.U32.HI R66, RZ, 0x6, R0 ;  /* 0x00000006ff427819 */ /* 0x000fe40000011600 */
[----:B------:R-:W-:Y:S01]  /*0620*/  LOP3.LUT R60, R0, 0x7f, RZ, 0xc0, !PT ;  /* 0x0000007f003c7812 */ /* 0x000fe200078ec0ff */
[----:B------:R-:W-:Y:S01]  /*0630*/  IMAD R2, R2, 0x40, R3 ;  /* 0x0000004002027824 */ /* 0x000fe200078e0203 */
[C---:B------:R-:W-:Y:S02]  /*0640*/  LEA.HI R62, R0.reuse, 0xe, RZ, 0x1a ;  /* 0x0000000e003e7811 */ /* 0x040fe400078fd0ff */
[----:B------:R-:W-:Y:S02]  /*0650*/  LEA.HI R64, R0, 0x1e, RZ, 0x1a ;  /* 0x0000001e00407811 */ /* 0x000fe400078fd0ff */
[----:B------:R-:W-:Y:S01]  /*0660*/  SGXT.U32 R66, R66, 0x1 ;  /* 0x000000014242781a */ /* 0x000fe20000000000 */
[----:B0-----:R-:W-:Y:S06]  /*0670*/  @!P0 BRA `(.L_x_0) ;  /* 0x0000002400b48947 */ /* 0x001fec0003800000 */
[----:B------:R-:W-:Y:S01]  /*0680*/  IABS R26, R10 ;  /* 0x0000000a001a7213 */ /* 0x000fe20000000000 */
[----:B------:R-:W-:Y:S01]  /*0690*/  ULDC UR4, c[0x0][0x240] ;  /* 0x0000900000047ab9 */ /* 0x000fe20000000800 */
[----:B------:R-:W-:Y:S01]  /*06a0*/  IABS R3, R11 ;  /* 0x0000000b00037213 */ /* 0x000fe20000000000 */
[----:B------:R-:W-:Y:S01]  /*06b0*/  ULDC.64 UR14, c[0x0][0x218] ;  /* 0x00008600000e7ab9 */ /* 0x000fe20000000a00 */
[----:B------:R-:W0:Y:S01]  /*06c0*/  I2F.RP R5, R26 ;  /* 0x0000001a00057306 */ /* 0x000e220000209400 */
[----:B------:R-:W-:Y:S01]  /*06d0*/  SHF.R.U32.HI R8, RZ, 0x5, R0 ;  /* 0x00000005ff087819 */ /* 0x000fe20000011600 */
[----:B------:R-:W-:Y:S01]  /*06e0*/  ULDC UR5, c[0x0][0x234] ;  /* 0x00008d0000057ab9 */ /* 0x000fe20000000800 */
[----:B------:R-:W-:Y:S01]  /*06f0*/  IABS R15, R2 ;  /* 0x00000002000f7213 */ /* 0x000fe20000000000 */
[----:B------:R-:W-:Y:S01]  /*0700*/  ULDC.64 UR12, c[0x0][0x210] ;  /* 0x00008400000c7ab9 */ /* 0x000fe20000000a00 */
[----:B------:R-:W-:Y:S01]  /*0710*/  SGXT.U32 R8, R8, 0x2 ;  /* 0x000000020808781a */ /* 0x000fe20000000000 */
[----:B------:R-:W-:Y:S01]  /*0720*/  ULDC UR6, c[0x0][0x23c] ;  /* 0x00008f0000067ab9 */ /* 0x000fe20000000800 */
[----:B------:R-:W-:Y:S01]  /*0730*/  LEA.HI R25, R0, R75, RZ, 0x1b ;  /* 0x0000004b00197211 */ /* 0x000fe200078fd8ff */
[----:B------:R-:W1:Y:S01]  /*0740*/  I2F.RP R4, R3 ;  /* 0x0000000300047306 */ /* 0x000e620000209400 */
[----:B------:R-:W-:-:S02]  /*0750*/  ISETP.GE.AND P6, PT, R2, RZ, PT ;  /* 0x000000ff0200720c */ /* 0x000fc40003fc6270 */
[----:B------:R-:W-:Y:S02]  /*0760*/  CS2R R44, SRZ ;  /* 0x00000000002c7805 */ /* 0x000fe4000001ff00 */
[----:B------:R-:W-:Y:S01]  /*0770*/  ISETP.NE.AND P2, PT, R10, RZ, PT ;  /* 0x000000ff0a00720c */ /* 0x000fe20003f45270 */
[----:B------:R-:W-:Y:S01]  /*0780*/  VIADD R16, R25, 0x3c ;  /* 0x0000003c19107836 */ /* 0x000fe20000000000 */
[----:B------:R-:W-:Y:S02]  /*0790*/  SHF.R.S32.HI R38, RZ, 0x2, R0 ;  /* 0x00000002ff267819 */ /* 0x000fe40000011400 */
[----:B------:R-:W-:Y:S02]  /*07a0*/  CS2R R46, SRZ ;  /* 0x00000000002e7805 */ /* 0x000fe4000001ff00 */
[----:B------:R-:W-:Y:S01]  /*07b0*/  LOP3.LUT R56, R0, 0x1f, RZ, 0xc0, !PT ;  /* 0x0000001f00387812 */ /* 0x000fe200078ec0ff */
[----:B0-----:R-:W0:Y:S01]  /*07c0*/  MUFU.RCP R5, R5 ;  /* 0x0000000500057308 */ /* 0x001e220000001000 */
[----:B------:R-:W-:-:S02]  /*07d0*/  ISETP.GE.AND P0, PT, R16, RZ, PT ;  /* 0x000000ff1000720c */ /* 0x000fc40003f06270 */
[----:B------:R-:W-:Y:S02]  /*07e0*/  CS2R R48, SRZ ;  /* 0x0000000000307805 */ /* 0x000fe4000001ff00 */
[----:B------:R-:W-:Y:S01]  /*07f0*/  SGXT R38, R38, 0x1 ;  /* 0x000000012626781a */ /* 0x000fe20000000200 */
[----:B------:R-:W-:Y:S01]  /*0800*/  IMAD R56, R56, UR6, RZ ;  /* 0x0000000638387c24 */ /* 0x000fe2000f8e02ff */
[----:B------:R-:W-:Y:S02]  /*0810*/  LOP3.LUT R57, R60, 0x10, RZ, 0x3c, !PT ;  /* 0x000000103c397812 */ /* 0x000fe400078e3cff */
[----:B------:R-:W-:Y:S02]  /*0820*/  CS2R R50, SRZ ;  /* 0x0000000000327805 */ /* 0x000fe4000001ff00 */
[----:B------:R-:W-:Y:S01]  /*0830*/  CS2R R52, SRZ ;  /* 0x0000000000347805 */ /* 0x000fe2000001ff00 */
[----:B-1----:R-:W1:Y:S01]  /*0840*/  MUFU.RCP R4, R4 ;  /* 0x0000000400047308 */ /* 0x002e620000001000 */
[----:B------:R-:W-:Y:S01]  /*0850*/  CS2R R54, SRZ ;  /* 0x0000000000367805 */ /* 0x000fe2000001ff00 */
[----:B------:R-:W-:Y:S01]  /*0860*/  ULDC UR9, c[0x0][0x230] ;  /* 0x00008c0000097ab9 */ /* 0x000fe20000000800 */
[----:B0-----:R-:W-:-:S06]  /*0870*/  VIADD R9, R5, 0xffffffe ;  /* 0x0ffffffe05097836 */ /* 0x001fcc0000000000 */
[----:B------:R-:W0:Y:S01]  /*0880*/  F2I.FTZ.U32.TRUNC.NTZ R9, R9 ;  /* 0x0000000900097305 */ /* 0x000e22000021f000 */
[----:B-1----:R-:W-:Y:S01]  /*0890*/  VIADD R6, R4, 0xffffffe ;  /* 0x0ffffffe04067836 */ /* 0x002fe20000000000 */
[----:B------:R-:W-:Y:S01]  /*08a0*/  LOP3.LUT R4, R75, R8, RZ, 0xfc, !PT ;  /* 0x000000084b047212 */ /* 0x000fe200078efcff */
[----:B------:R-:W-:-:S03]  /*08b0*/  IMAD.MOV.U32 R8, RZ, RZ, RZ ;  /* 0x000000ffff087224 */ /* 0x000fc600078e00ff */
[C---:B------:R-:W-:Y:S02]  /*08c0*/  LOP3.LUT R17, R4.reuse, 0x38, RZ, 0xfc, !PT ;  /* 0x0000003804117812 */ /* 0x040fe400078efcff */
[----:B------:R1:W2:Y:S01]  /*08d0*/  F2I.FTZ.U32.TRUNC.NTZ R7, R6 ;  /* 0x0000000600077305 */ /* 0x0002a2000021f000 */
[C---:B------:R-:W-:Y:S02]  /*08e0*/  LOP3.LUT R27, R4.reuse, 0x2c, RZ, 0xfc, !PT ;  /* 0x0000002c041b7812 */ /* 0x040fe400078efcff */
[----:B------:R-:W-:Y:S02]  /*08f0*/  ISETP.GE.AND P3, PT, R17, RZ, PT ;  /* 0x000000ff1100720c */ /* 0x000fe40003f66270 */
[----:B------:R-:W-:Y:S01]  /*0900*/  LOP3.LUT R29, R4, 0x28, RZ, 0xfc, !PT ;  /* 0x00000028041d7812 */ /* 0x000fe200078efcff */
[----:B0-----:R-:W-:Y:S01]  /*0910*/  IMAD.MOV R13, RZ, RZ, -R9 ;  /* 0x000000ffff0d7224 */ /* 0x001fe200078e0a09 */
[----:B------:R-:W-:Y:S01]  /*0920*/  IABS R19, R27 ;  /* 0x0000001b00137213 */ /* 0x000fe20000000000 */
[----:B-1----:R-:W-:Y:S01]  /*0930*/  IMAD.MOV.U32 R6, RZ, RZ, RZ ;  /* 0x000000ffff067224 */ /* 0x002fe200078e00ff */
[----:B------:R-:W-:Y:S01]  /*0940*/  IABS R21, R29 ;  /* 0x0000001d00157213 */ /* 0x000fe20000000000 */
[----:B------:R-:W-:Y:S01]  /*0950*/  IMAD R5, R13, R26, RZ ;  /* 0x0000001a0d057224 */ /* 0x000fe200078e02ff */
[----:B------:R-:W-:-:S02]  /*0960*/  IABS R13, R17 ;  /* 0x00000011000d7213 */ /* 0x000fc40000000000 */
[C---:B------:R-:W-:Y:S01]  /*0970*/  LOP3.LUT R31, R4.reuse, 0x24, RZ, 0xfc, !PT ;  /* 0x00000024041f7812 */ /* 0x040fe200078efcff */
[----:B------:R-:W-:Y:S01]  /*0980*/  IMAD.HI.U32 R8, R9, R5, R8 ;  /* 0x0000000509087227 */ /* 0x000fe200078e0008 */
[C---:B------:R-:W-:Y:S02]  /*0990*/  LOP3.LUT R33, R4.reuse, 0x20, RZ, 0xfc, !PT ;  /* 0x0000002004217812 */ /* 0x040fe400078efcff */
[----:B------:R-:W-:Y:S01]  /*09a0*/  IABS R23, R31 ;  /* 0x0000001f00177213 */ /* 0x000fe20000000000 */
[----:B--2---:R-:W-:Y:S01]  /*09b0*/  IMAD.MOV R12, RZ, RZ, -R7 ;  /* 0x000000ffff0c7224 */ /* 0x004fe200078e0a07 */
[----:B------:R-:W-:Y:S01]  /*09c0*/  LOP3.LUT R35, R4, 0x18, RZ, 0xfc, !PT ;  /* 0x0000001804237812 */ /* 0x000fe200078efcff */
[----:B------:R-:W-:Y:S01]  /*09d0*/  IMAD.HI.U32 R9, R8, R15, RZ ;  /* 0x0000000f08097227 */ /* 0x000fe200078e00ff */
[C---:B------:R-:W-:Y:S02]  /*09e0*/  LOP3.LUT R37, R4.reuse, 0x14, RZ, 0xfc, !PT ;  /* 0x0000001404257812 */ /* 0x040fe400078efcff */
[C---:B------:R-:W-:Y:S01]  /*09f0*/  LOP3.LUT R39, R4.reuse, 0x10, RZ, 0xfc, !PT ;  /* 0x0000001004277812 */ /* 0x040fe200078efcff */
[----:B------:R-:W-:Y:S01]  /*0a00*/  IMAD.MOV R9, RZ, RZ, -R9 ;  /* 0x000000ffff097224 */ /* 0x000fe200078e0a09 */
[----:B------:R-:W-:Y:S01]  /*0a10*/  LOP3.LUT R40, R4, 0xc, RZ, 0xfc, !PT ;  /* 0x0000000c04287812 */ /* 0x000fe200078efcff */
[----:B------:R-:W-:Y:S01]  /*0a20*/  IMAD R5, R12, R3, RZ ;  /* 0x000000030c057224 */ /* 0x000fe200078e02ff */
[----:B------:R-:W-:Y:S01]  /*0a30*/  IABS R12, R16 ;  /* 0x00000010000c7213 */ /* 0x000fe20000000000 */
[----:B------:R-:W-:Y:S01]  /*0a40*/  IMAD R15, R26, R9, R15 ;  /* 0x000000091a0f7224 */ /* 0x000fe200078e020f */
[----:B------:R-:W-:Y:S01]  /*0a50*/  IABS R36, R4 ;  /* 0x0000000400247213 */ /* 0x000fe20000000000 */
[----:B------:R-:W-:Y:S01]  /*0a60*/  IMAD.HI.U32 R6, R7, R5, R6 ;  /* 0x0000000507067227 */ /* 0x000fe200078e0006 */
[----:B------:R-:W-:-:S02]  /*0a70*/  SHF.R.S32.HI R5, RZ, 0x1f, R58 ;  /* 0x0000001fff057819 */ /* 0x000fc4000001143a */
[----:B------:R-:W-:Y:S02]  /*0a80*/  ISETP.GT.U32.AND P1, PT, R26, R15, PT ;  /* 0x0000000f1a00720c */ /* 0x000fe40003f24070 */
[----:B------:R-:W-:Y:S01]  /*0a90*/  LEA.HI R58, R5, R58, RZ, 0x5 ;  /* 0x0000003a053a7211 */ /* 0x000fe200078f28ff */
[----:B------:R-:W-:Y:S01]  /*0aa0*/  IMAD.HI.U32 R7, R6, R12, RZ ;  /* 0x0000000c06077227 */ /* 0x000fe200078e00ff */
[C---:B------:R-:W-:Y:S02]  /*0ab0*/  LOP3.LUT R5, R4.reuse, 0x34, RZ, 0xfc, !PT ;  /* 0x0000003404057812 */ /* 0x040fe400078efcff */
[----:B------:R-:W-:Y:S01]  /*0ac0*/  LOP3.LUT R41, R4, 0x8, RZ, 0xfc, !PT ;  /* 0x0000000804297812 */ /* 0x000fe200078efcff */
[----:B------:R-:W-:Y:S01]  /*0ad0*/  IMAD.HI.U32 R8, R6, R13, RZ ;  /* 0x0000000d06087227 */ /* 0x000fe200078e00ff */
[----:B------:R-:W-:Y:S02]  /*0ae0*/  ISETP.GE.AND P5, PT, R5, RZ, PT ;  /* 0x000000ff0500720c */ /* 0x000fe40003fa6270 */
[----:B------:R-:W-:Y:S01]  /*0af0*/  LOP3.LUT R42, R4, 0x4, RZ, 0xfc, !PT ;  /* 0x00000004042a7812 */ /* 0x000fe200078efcff */
[----:B------:R-:W-:Y:S01]  /*0b00*/  IMAD.MOV R7, RZ, RZ, -R7 ;  /* 0x000000ffff077224 */ /* 0x000fe200078e0a07 */
[----:B------:R-:W-:Y:S01]  /*0b10*/  SHF.R.S32.HI R58, RZ, 0x5, R58 ;  /* 0x00000005ff3a7819 */ /* 0x000fe2000001143a */
[----:B------:R-:W-:-:S02]  /*0b20*/  @!P1 IMAD.IADD R15, R15, 0x1, -R26 ;  /* 0x000000010f0f9824 */ /* 0x000fc400078e0a1a */
[----:B------:R-:W-:Y:S02]  /*0b30*/  IMAD.MOV R14, RZ, RZ, -R8 ;  /* 0x000000ffff0e7224 */ /* 0x000fe400078e0a08 */
[C---:B------:R-:W-:Y:S01]  /*0b40*/  IMAD R8, R3.reuse, R7, R12 ;  /* 0x0000000703087224 */ /* 0x040fe200078e020c */
[----:B------:R-:W-:Y:S01]  /*0b50*/  ISETP.GT.U32.AND P1, PT, R26, R15, PT ;  /* 0x0000000f1a00720c */ /* 0x000fe20003f24070 */
[----:B------:R-:W-:Y:S01]  /*0b60*/  IMAD R12, R3, R14, R13 ;  /* 0x0000000e030c7224 */ /* 0x000fe200078e020d */
[----:B------:R-:W-:Y:S01]  /*0b70*/  LOP3.LUT R7, R4, 0x30, RZ, 0xfc, !PT ;  /* 0x0000003004077812 */ /* 0x000fe200078efcff */
[C---:B------:R-:W-:Y:S01]  /*0b80*/  IMAD.HI.U32 R9, R6.reuse, R19, RZ ;  /* 0x0000001306097227 */ /* 0x040fe200078e00ff */
[----:B------:R-:W-:Y:S02]  /*0b90*/  IABS R14, R5 ;  /* 0x00000005000e7213 */ /* 0x000fe40000000000 */
[----:B------:R-:W-:Y:S01]  /*0ba0*/  IABS R17, R7 ;  /* 0x0000000700117213 */ /* 0x000fe20000000000 */
[----:B------:R-:W-:Y:S01]  /*0bb0*/  IMAD.HI.U32 R13, R6, R21, RZ ;  /* 0x00000015060d7227 */ /* 0x000fe200078e00ff */
[----:B------:R-:W-:-:S03]  /*0bc0*/  ISETP.GE.AND P4, PT, R7, RZ, PT ;  /* 0x000000ff0700720c */ /* 0x000fc60003f86270 */
[----:B------:R-:W-:-:S04]  /*0bd0*/  IMAD.HI.U32 R5, R6, R14, RZ ;  /* 0x0000000e06057227 */ /* 0x000fc800078e00ff */
[----:B------:R-:W-:-:S04]  /*0be0*/  IMAD.HI.U32 R7, R6, R17, RZ ;  /* 0x0000001106077227 */ /* 0x000fc800078e00ff */
[----:B------:R-:W-:Y:S02]  /*0bf0*/  IMAD.MOV R16, RZ, RZ, -R5 ;  /* 0x000000ffff107224 */ /* 0x000fe400078e0a05 */
[----:B------:R-:W-:Y:S01]  /*0c00*/  @!P1 IMAD.IADD R15, R15, 0x1, -R26 ;  /* 0x000000010f0f9824 */ /* 0x000fe200078e0a1a */
[C---:B------:R-:W-:Y:S01]  /*0c10*/  ISETP.GT.U32.AND P1, PT, R3.reuse, R8, PT ;  /* 0x000000080300720c */ /* 0x040fe20003f24070 */
[----:B------:R-:W-:Y:S02]  /*0c20*/  IMAD.MOV R18, RZ, RZ, -R7 ;  /* 0x000000ffff127224 */ /* 0x000fe400078e0a07 */
[C---:B------:R-:W-:Y:S02]  /*0c30*/  IMAD R14, R3.reuse, R16, R14 ;  /* 0x00000010030e7224 */ /* 0x040fe400078e020e */
[----:B------:R-:W-:Y:S02]  /*0c40*/  IMAD R16, R3, R18, R17 ;  /* 0x0000001203107224 */ /* 0x000fe400078e0211 */
[----:B------:R-:W-:Y:S01]  /*0c50*/  IMAD.MOV.U32 R17, RZ, RZ, R15 ;  /* 0x000000ffff117224 */ /* 0x000fe200078e000f */
[----:B------:R-:W-:Y:S01]  /*0c60*/  IABS R15, R33 ;  /* 0x00000021000f7213 */ /* 0x000fe20000000000 */
[----:B------:R-:W-:-:S02]  /*0c70*/  IMAD.MOV R20, RZ, RZ, -R9 ;  /* 0x000000ffff147224 */ /* 0x000fc400078e0a09 */
[----:B------:R-:W-:Y:S01]  /*0c80*/  @!P6 IMAD.MOV R17, RZ, RZ, -R17 ;  /* 0x000000ffff11e224 */ /* 0x000fe200078e0a11 */
[C---:B------:R-:W-:Y:S01]  /*0c90*/  ISETP.GT.U32.AND P6, PT, R3.reuse, R12, PT ;  /* 0x0000000c0300720c */ /* 0x040fe20003fc4070 */
[----:B------:R-:W-:Y:S01]  /*0ca0*/  @!P1 IMAD.IADD R8, R8, 0x1, -R3 ;  /* 0x0000000108089824 */ /* 0x000fe200078e0a03 */
[----:B------:R-:W-:Y:S01]  /*0cb0*/  @!P2 LOP3.LUT R17, RZ, R10, RZ, 0x33, !PT ;  /* 0x0000000aff11a212 */ /* 0x000fe200078e33ff */
[----:B------:R-:W-:Y:S01]  /*0cc0*/  IMAD.MOV R22, RZ, RZ, -R13 ;  /* 0x000000ffff167224 */ /* 0x000fe200078e0a0d */
[----:B------:R-:W-:Y:S01]  /*0cd0*/  ISETP.GT.U32.AND P2, PT, R3, R14, PT ;  /* 0x0000000e0300720c */ /* 0x000fe20003f44070 */
[----:B------:R-:W-:Y:S01]  /*0ce0*/  VIADD R7, R25, 0x1c ;  /* 0x0000001c19077836 */ /* 0x000fe20000000000 */
[C---:B------:R-:W-:Y:S01]  /*0cf0*/  ISETP.GT.U32.AND P1, PT, R3.reuse, R8, PT ;  /* 0x000000080300720c */ /* 0x040fe20003f24070 */
[----:B------:R-:W-:Y:S01]  /*0d00*/  IMAD R18, R3, R20, R19 ;  /* 0x0000001403127224 */ /* 0x000fe200078e0213 */
[----:B------:R-:W-:Y:S01]  /*0d10*/  IABS R25, R42 ;  /* 0x0000002a00197213 */ /* 0x000fe20000000000 */
[----:B------:R-:W-:Y:S01]  /*0d20*/  IMAD.HI.U32 R5, R6, R23, RZ ;  /* 0x0000001706057227 */ /* 0x000fe200078e00ff */
[----:B------:R-:W-:-:S03]  /*0d30*/  IABS R19, R7 ;  /* 0x0000000700137213 */ /* 0x000fc60000000000 */
[----:B------:R-:W-:Y:S02]  /*0d40*/  @!P6 IMAD.IADD R12, R12, 0x1, -R3 ;  /* 0x000000010c0ce824 */ /* 0x000fe400078e0a03 */
[C---:B------:R-:W-:Y:S01]  /*0d50*/  IMAD R20, R3.reuse, R22, R21 ;  /* 0x0000001603147224 */ /* 0x040fe200078e0215 */
[----:B------:R-:W-:Y:S01]  /*0d60*/  IABS R21, R35 ;  /* 0x0000002300157213 */ /* 0x000fe20000000000 */
[----:B------:R-:W-:Y:S01]  /*0d70*/  IMAD.MOV R24, RZ, RZ, -R5 ;  /* 0x000000ffff187224 */ /* 0x000fe200078e0a05 */
[C---:B------:R-:W-:Y:S01]  /*0d80*/  ISETP.GT.U32.AND P6, PT, R3.reuse, R12, PT ;  /* 0x0000000c0300720c */ /* 0x040fe20003fc4070 */
[--C-:B------:R-:W-:Y:S01]  /*0d90*/  @!P1 IMAD.IADD R8, R8, 0x1, -R3.reuse ;  /* 0x0000000108089824 */ /* 0x100fe200078e0a03 */
[C---:B------:R-:W-:Y:S01]  /*0da0*/  ISETP.GT.U32.AND P1, PT, R3.reuse, R16, PT ;  /* 0x000000100300720c */ /* 0x040fe20003f24070 */
[----:B------:R-:W-:Y:S01]  /*0db0*/  @!P2 IMAD.IADD R14, R14, 0x1, -R3 ;  /* 0x000000010e0ea824 */ /* 0x000fe200078e0a03 */
[----:B------:R-:W-:Y:S01]  /*0dc0*/  ISETP.GT.U32.AND P2, PT, R3, R20, PT ;  /* 0x000000140300720c */ /* 0x000fe20003f44070 */
[----:B------:R-:W-:-:S04]  /*0dd0*/  IMAD.HI.U32 R5, R6, R15, RZ ;  /* 0x0000000f06057227 */ /* 0x000fc800078e00ff */
[----:B------:R-:W-:-:S04]  /*0de0*/  IMAD.HI.U32 R9, R6, R19, RZ ;  /* 0x0000001306097227 */ /* 0x000fc800078e00ff */
[----:B------:R-:W-:Y:S01]  /*0df0*/  IMAD R22, R3, R24, R23 ;  /* 0x0000001803167224 */ /* 0x000fe200078e0217 */
[----:B------:R-:W-:Y:S01]  /*0e00*/  IABS R23, R37 ;  /* 0x0000002500177213 */ /* 0x000fe20000000000 */
[----:B------:R-:W-:-:S04]  /*0e10*/  IMAD.HI.U32 R10, R6, R21, RZ ;  /* 0x00000015060a7227 */ /* 0x000fc800078e00ff */
[----:B------:R-:W-:Y:S02]  /*0e20*/  IMAD.MOV R24, RZ, RZ, -R5 ;  /* 0x000000ffff187224 */ /* 0x000fe400078e0a05 */
[----:B------:R-:W-:Y:S02]  /*0e30*/  IMAD.MOV R26, RZ, RZ, -R9 ;  /* 0x000000ffff1a7224 */ /* 0x000fe400078e0a09 */
[----:B------:R-:W-:Y:S02]  /*0e40*/  IMAD.MOV R28, RZ, RZ, -R10 ;  /* 0x000000ffff1c7224 */ /* 0x000fe400078e0a0a */
[C---:B------:R-:W-:Y:S02]  /*0e50*/  IMAD R10, R3.reuse, R24, R15 ;  /* 0x00000018030a7224 */ /* 0x040fe400078e020f */
[C---:B------:R-:W-:Y:S01]  /*0e60*/  IMAD R24, R3.reuse, R26, R19 ;  /* 0x0000001a03187224 */ /* 0x040fe200078e0213 */
[----:B------:R-:W-:Y:S01]  /*0e70*/  IABS R19, R39 ;  /* 0x0000002700137213 */ /* 0x000fe20000000000 */
[--C-:B------:R-:W-:Y:S01]  /*0e80*/  @!P6 IMAD.IADD R12, R12, 0x1, -R3.reuse ;  /* 0x000000010c0ce824 */ /* 0x100fe200078e0a03 */
[C---:B------:R-:W-:Y:S01]  /*0e90*/  ISETP.GT.U32.AND P6, PT, R3.reuse, R18, PT ;  /* 0x000000120300720c */ /* 0x040fe20003fc4070 */
[--C-:B------:R-:W-:Y:S01]  /*0ea0*/  @!P1 IMAD.IADD R16, R16, 0x1, -R3.reuse ;  /* 0x0000000110109824 */ /* 0x100fe200078e0a03 */
[C---:B------:R-:W-:Y:S01]  /*0eb0*/  ISETP.GT.U32.AND P1, PT, R3.reuse, R22, PT ;  /* 0x000000160300720c */ /* 0x040fe20003f24070 */
[----:B------:R-:W-:Y:S01]  /*0ec0*/  @!P2 IMAD.IADD R20, R20, 0x1, -R3 ;  /* 0x000000011414a824 */ /* 0x000fe200078e0a03 */
[C---:B------:R-:W-:Y:S01]  /*0ed0*/  ISETP.GT.U32.AND P2, PT, R3.reuse, R24, PT ;  /* 0x000000180300720c */ /* 0x040fe20003f44070 */
[----:B------:R-:W-:Y:S01]  /*0ee0*/  IMAD R26, R3, R28, R21 ;  /* 0x0000001c031a7224 */ /* 0x000fe200078e0215 */
[----:B------:R-:W-:Y:S01]  /*0ef0*/  IABS R21, R40 ;  /* 0x0000002800157213 */ /* 0x000fe20000000000 */
[----:B------:R-:W-:-:S04]  /*0f00*/  IMAD.HI.U32 R13, R6, R23, RZ ;  /* 0x00000017060d7227 */ /* 0x000fc800078e00ff */
[----:B------:R-:W-:Y:S02]  /*0f10*/  IMAD.MOV R30, RZ, RZ, -R13 ;  /* 0x000000ffff1e7224 */ /* 0x000fe400078e0a0d */
[--C-:B------:R-:W-:Y:S01]  /*0f20*/  @!P6 IMAD.IADD R18, R18, 0x1, -R3.reuse ;  /* 0x000000011212e824 */ /* 0x100fe200078e0a03 */
[C---:B------:R-:W-:Y:S01]  /*0f30*/  ISETP.GT.U32.AND P6, PT, R3.reuse, R10, PT ;  /* 0x0000000a0300720c */ /* 0x040fe20003fc4070 */
[--C-:B------:R-:W-:Y:S01]  /*0f40*/  @!P1 IMAD.IADD R22, R22, 0x1, -R3.reuse ;  /* 0x0000000116169824 */ /* 0x100fe200078e0a03 */
[C---:B------:R-:W-:Y:S01]  /*0f50*/  ISETP.GT.U32.AND P1, PT, R3.reuse, R26, PT ;  /* 0x0000001a0300720c */ /* 0x040fe20003f24070 */
[----:B------:R-:W-:Y:S01]  /*0f60*/  @!P2 IMAD.IADD R24, R24, 0x1, -R3 ;  /* 0x000000011818a824 */ /* 0x000fe200078e0a03 */
[C---:B------:R-:W-:Y:S01]  /*0f70*/  ISETP.GT.U32.AND P2, PT, R3.reuse, R16, PT ;  /* 0x000000100300720c */ /* 0x040fe20003f44070 */
[----:B------:R-:W-:Y:S01]  /*0f80*/  @!P0 IMAD.MOV R8, RZ, RZ, -R8 ;  /* 0x000000ffff088224 */ /* 0x000fe200078e0a08 */
[C---:B------:R-:W-:Y:S01]  /*0f90*/  ISETP.GT.U32.AND P0, PT, R3.reuse, R22, PT ;  /* 0x000000160300720c */ /* 0x040fe20003f04070 */
[----:B------:R-:W-:Y:S01]  /*0fa0*/  IMAD R28, R3, R30, R23 ;  /* 0x0000001e031c7224 */ /* 0x000fe200078e0217 */
[----:B------:R-:W-:Y:S01]  /*0fb0*/  IABS R23, R41 ;  /* 0x0000002900177213 */ /* 0x000fe20000000000 */
[----:B------:R-:W-:-:S04]  /*0fc0*/  IMAD.HI.U32 R5, R6, R19, RZ ;  /* 0x0000001306057227 */ /* 0x000fc800078e00ff */
[--C-:B------:R-:W-:Y:S01]  /*0fd0*/  @!P6 IMAD.IADD R10, R10, 0x1, -R3.reuse ;  /* 0x000000010a0ae824 */ /* 0x100fe200078e0a03 */
[C---:B------:R-:W-:Y:S01]  /*0fe0*/  ISETP.GT.U32.AND P6, PT, R3.reuse, R14, PT ;  /* 0x0000000e0300720c */ /* 0x040fe20003fc4070 */
[--C-:B------:R-:W-:Y:S01]  /*0ff0*/  @!P1 IMAD.IADD R26, R26, 0x1, -R3.reuse ;  /* 0x000000011a1a9824 */ /* 0x100fe200078e0a03 */
[C---:B------:R-:W-:Y:S01]  /*1000*/  ISETP.GT.U32.AND P1, PT, R3.reuse, R18, PT ;  /* 0x000000120300720c */ /* 0x040fe20003f24070 */
[----:B------:R-:W-:Y:S01]  /*1010*/  @!P2 IMAD.IADD R16, R16, 0x1, -R3 ;  /* 0x000000011010a824 */ /* 0x000fe200078e0a03 */
[----:B------:R-:W-:Y:S01]  /*1020*/  ISETP.GT.U32.AND P2, PT, R3, R20, PT ;  /* 0x000000140300720c */ /* 0x000fe20003f44070 */
[----:B------:R-:W-:-:S04]  /*1030*/  IMAD.HI.U32 R9, R6, R21, RZ ;  /* 0x0000001506097227 */ /* 0x000fc800078e00ff */
[----:B------:R-:W-:-:S04]  /*1040*/  IMAD.HI.U32 R15, R6, R36, RZ ;  /* 0x00000024060f7227 */ /* 0x000fc800078e00ff */
[----:B------:R-:W-:Y:S02]  /*1050*/  IMAD.MOV R30, RZ, RZ, -R5 ;  /* 0x000000ffff1e7224 */ /* 0x000fe400078e0a05 */
[----:B------:R-:W-:Y:S02]  /*1060*/  IMAD.MOV R32, RZ, RZ, -R9 ;  /* 0x000000ffff207224 */ /* 0x000fe400078e0a09 */
[----:B------:R-:W-:Y:S02]  /*1070*/  IMAD.MOV R15, RZ, RZ, -R15 ;  /* 0x000000ffff0f7224 */ /* 0x000fe400078e0a0f */
[----:B------:R-:W-:-:S04]  /*1080*/  IMAD.HI.U32 R13, R6, R23, RZ ;  /* 0x00000017060d7227 */ /* 0x000fc800078e00ff */
[----:B------:R-:W-:-:S04]  /*1090*/  IMAD.HI.U32 R5, R6, R25, RZ ;  /* 0x0000001906057227 */ /* 0x000fc800078e00ff */
[C---:B------:R-:W-:Y:S01]  /*10a0*/  IMAD R6, R3.reuse, R30, R19 ;  /* 0x0000001e03067224 */ /* 0x040fe200078e0213 */
[C---:B------:R-:W-:Y:S01]  /*10b0*/  LOP3.LUT R19, R66.reuse, 0x14, RZ, 0xfc, !PT ;  /* 0x0000001442137812 */ /* 0x040fe200078efcff */
[C---:B------:R-:W-:Y:S01]  /*10c0*/  IMAD R30, R3.reuse, R32, R21 ;  /* 0x00000020031e7224 */ /* 0x040fe200078e0215 */
[C---:B------:R-:W-:Y:S01]  /*10d0*/  LOP3.LUT R21, R66.reuse, 0x18, RZ, 0xfc, !PT ;  /* 0x0000001842157812 */ /* 0x040fe200078efcff */
[C---:B------:R-:W-:Y:S01]  /*10e0*/  IMAD R36, R3.reuse, R15, R36 ;  /* 0x0000000f03247224 */ /* 0x040fe200078e0224 */
[----:B------:R-:W-:Y:S01]  /*10f0*/  LOP3.LUT R15, R66, 0xa, RZ, 0xfc, !PT ;  /* 0x0000000a420f7812 */ /* 0x000fe200078efcff */
[----:B------:R-:W-:Y:S01]  /*1100*/  @!P6 IMAD.IADD R14, R14, 0x1, -R3 ;  /* 0x000000010e0ee824 */ /* 0x000fe200078e0a03 */
[C---:B------:R-:W-:Y:S01]  /*1110*/  ISETP.GT.U32.AND P6, PT, R3.reuse, R24, PT ;  /* 0x000000180300720c */ /* 0x040fe20003fc4070 */
[----:B------:R-:W-:Y:S01]  /*1120*/  @!P4 IMAD.MOV R16, RZ, RZ, -R16 ;  /* 0x000000ffff10c224 */ /* 0x000fe200078e0a10 */
[C---:B------:R-:W-:Y:S01]  /*1130*/  ISETP.GT.U32.AND P4, PT, R3.reuse, R28, PT ;  /* 0x0000001c0300720c */ /* 0x040fe20003f84070 */
[----:B------:R-:W-:Y:S01]  /*1140*/  IMAD.MOV R34, RZ, RZ, -R13 ;  /* 0x000000ffff227224 */ /* 0x000fe200078e0a0d */
[----:B------:R-:W-:Y:S01]  /*1150*/  LOP3.LUT R13, R66, 0x6, RZ, 0xfc, !PT ;  /* 0x00000006420d7812 */ /* 0x000fe200078efcff */
[----:B------:R-:W-:Y:S01]  /*1160*/  @!P3 IMAD.MOV R12, RZ, RZ, -R12 ;  /* 0x000000ffff0cb224 */ /* 0x000fe200078e0a0c */
[C---:B------:R-:W-:Y:S01]  /*1170*/  ISETP.GT.U32.AND P3, PT, R3.reuse, R10, PT ;  /* 0x0000000a0300720c */ /* 0x040fe20003f64070 */
[----:B------:R-:W-:Y:S01]  /*1180*/  @!P5 IMAD.MOV R14, RZ, RZ, -R14 ;  /* 0x000000ffff0ed224 */ /* 0x000fe200078e0a0e */
[C---:B------:R-:W-:Y:S01]  /*1190*/  ISETP.GT.U32.AND P5, PT, R3.reuse, R26, PT ;  /* 0x0000001a0300720c */ /* 0x040fe20003fa4070 */
[--C-:B------:R-:W-:Y:S01]  /*11a0*/  @!P1 IMAD.IADD R18, R18, 0x1, -R3.reuse ;  /* 0x0000000112129824 */ /* 0x100fe200078e0a03 */
[C---:B------:R-:W-:Y:S01]  /*11b0*/  ISETP.GT.U32.AND P1, PT, R3.reuse, R6, PT ;  /* 0x000000060300720c */ /* 0x040fe20003f24070 */
[--C-:B------:R-:W-:Y:S01]  /*11c0*/  @!P2 IMAD.IADD R20, R20, 0x1, -R3.reuse ;  /* 0x000000011414a824 */ /* 0x100fe200078e0a03 */
[C---:B------:R-:W-:Y:S01]  /*11d0*/  ISETP.GT.U32.AND P2, PT, R3.reuse, R30, PT ;  /* 0x0000001e0300720c */ /* 0x040fe20003f44070 */
[----:B------:R-:W-:Y:S01]  /*11e0*/  @!P0 IMAD.IADD R22, R22, 0x1, -R3 ;  /* 0x0000000116168824 */ /* 0x000fe200078e0a03 */
[C---:B------:R-:W-:Y:S01]  /*11f0*/  ISETP.GT.U32.AND P0, PT, R3.reuse, R36, PT ;  /* 0x000000240300720c */ /* 0x040fe20003f04070 */
[----:B------:R-:W-:Y:S01]  /*1200*/  IMAD R32, R3, R34, R23 ;  /* 0x0000002203207224 */ /* 0x000fe200078e0217 */
[----:B------:R-:W-:Y:S01]  /*1210*/  LOP3.LUT R23, R66, 0x1c, RZ, 0xfc, !PT ;  /* 0x0000001c42177812 */ /* 0x000fe200078efcff */
[----:B------:R-:W-:-:S02]  /*1220*/  IMAD.MOV R34, RZ, RZ, -R5 ;  /* 0x000000ffff227224 */ /* 0x000fc400078e0a05 */
[----:B------:R-:W-:Y:S01]  /*1230*/  @!P6 IMAD.IADD R24, R24, 0x1, -R3 ;  /* 0x000000011818e824 */ /* 0x000fe200078e0a03 */
[C---:B------:R-:W-:Y:S01]  /*1240*/  ISETP.GT.U32.AND P6, PT, R3.reuse, R32, PT ;  /* 0x000000200300720c */ /* 0x040fe20003fc4070 */
[C---:B------:R-:W-:Y:S02]  /*1250*/  IMAD R34, R3.reuse, R34, R25 ;  /* 0x0000002203227224 */ /* 0x040fe400078e0219 */
[--C-:B------:R-:W-:Y:S02]  /*1260*/  @!P4 IMAD.IADD R28, R28, 0x1, -R3.reuse ;  /* 0x000000011c1cc824 */ /* 0x100fe400078e0a03 */
[--C-:B------:R-:W-:Y:S01]  /*1270*/  @!P3 IMAD.IADD R10, R10, 0x1, -R3.reuse ;  /* 0x000000010a0ab824 */ /* 0x100fe200078e0a03 */
[----:B------:R-:W-:Y:S01]  /*1280*/  ISETP.GT.U32.AND P4, PT, R3, R34, PT ;  /* 0x000000220300720c */ /* 0x000fe20003f84070 */
[--C-:B------:R-:W-:Y:S01]  /*1290*/  @!P5 IMAD.IADD R26, R26, 0x1, -R3.reuse ;  /* 0x000000011a1ad824 */ /* 0x100fe200078e0a03 */
[----:B------:R-:W-:Y:S01]  /*12a0*/  ISETP.GE.AND P3, PT, R7, RZ, PT ;  /* 0x000000ff0700720c */ /* 0x000fe20003f66270 */
        /* <DEDUP_REMOVED lines=8> */
[----:B------:R-:W-:Y:S01]  /*1330*/  IMAD.SHL.U32 R5, R0, 0x20, RZ ;  /* 0x0000002000057824 */ /* 0x000fe200078e00ff */
[----:B------:R-:W-:Y:S01]  /*1340*/  ISETP.GE.AND P6, PT, R35, RZ, PT ;  /* 0x000000ff2300720c */ /* 0x000fe20003fc6270 */
[--C-:B------:R-:W-:Y:S01]  /*1350*/  @!P4 IMAD.IADD R34, R34, 0x1, -R3.reuse ;  /* 0x000000012222c824 */ /* 0x100fe200078e0a03 */
[----:B------:R-:W-:Y:S01]  /*1360*/  ISETP.GT.U32.AND P4, PT, R3, R28, PT ;  /* 0x0000001c0300720c */ /* 0x000fe20003f84070 */
[----:B------:R-:W-:Y:S01]  /*1370*/  @!P3 IMAD.MOV R24, RZ, RZ, -R24 ;  /* 0x000000ffff18b224 */ /* 0x000fe200078e0a18 */
[----:B------:R-:W-:Y:S01]  /*1380*/  LOP3.LUT R5, R5, 0x760, RZ, 0xc0, !PT ;  /* 0x0000076005057812 */ /* 0x000fe200078ec0ff */
[----:B------:R-:W-:Y:S01]  /*1390*/  @!P5 IMAD.MOV R18, RZ, RZ, -R18 ;  /* 0x000000ffff12d224 */ /* 0x000fe200078e0a12 */
[C---:B------:R-:W-:Y:S01]  /*13a0*/  ISETP.GT.U32.AND P5, PT, R3.reuse, R32, PT ;  /* 0x000000200300720c */ /* 0x040fe20003fa4070 */
[----:B------:R-:W-:Y:S01]  /*13b0*/  @!P1 IMAD.MOV R20, RZ, RZ, -R20 ;  /* 0x000000ffff149224 */ /* 0x000fe200078e0a14 */
[C---:B------:R-:W-:Y:S01]  /*13c0*/  ISETP.GT.U32.AND P1, PT, R3.reuse, R6, PT ;  /* 0x000000060300720c */ /* 0x040fe20003f24070 */
[----:B------:R-:W-:Y:S01]  /*13d0*/  @!P2 IMAD.MOV R22, RZ, RZ, -R22 ;  /* 0x000000ffff16a224 */ /* 0x000fe200078e0a16 */
[C---:B------:R-:W-:Y:S01]  /*13e0*/  ISETP.GT.U32.AND P2, PT, R3.reuse, R30, PT ;  /* 0x0000001e0300720c */ /* 0x040fe20003f44070 */
[----:B------:R-:W-:Y:S01]  /*13f0*/  @!P0 IMAD.MOV R10, RZ, RZ, -R10 ;  /* 0x000000ffff0a8224 */ /* 0x000fe200078e0a0a */
[C---:B------:R-:W-:Y:S01]  /*1400*/  ISETP.GT.U32.AND P0, PT, R3.reuse, R36, PT ;  /* 0x000000240300720c */ /* 0x040fe20003f04070 */
[----:B------:R-:W-:Y:S01]  /*1410*/  @!P6 IMAD.MOV R26, RZ, RZ, -R26 ;  /* 0x000000ffff1ae224 */ /* 0x000fe200078e0a1a */
[----:B------:R-:W-:Y:S01]  /*1420*/  ISETP.GT.U32.AND P3, PT, R3, R34, PT ;  /* 0x000000220300720c */ /* 0x000fe20003f64070 */
[--C-:B------:R-:W-:Y:S01]  /*1430*/  @!P4 IMAD.IADD R28, R28, 0x1, -R3.reuse ;  /* 0x000000011c1cc824 */ /* 0x100fe200078e0a03 */
[----:B------:R-:W-:Y:S01]  /*1440*/  ISETP.GE.AND P4, PT, R37, RZ, PT ;  /* 0x000000ff2500720c */ /* 0x000fe20003f86270 */
[----:B------:R-:W-:Y:S01]  /*1450*/  IMAD R17, R17, UR5, RZ ;  /* 0x0000000511117c24 */ /* 0x000fe2000f8e02ff */
        /* <DEDUP_REMOVED lines=9> */
[----:B------:R-:W-:Y:S01]  /*14f0*/  @!P3 IMAD.IADD R34, R34, 0x1, -R3 ;  /* 0x000000012222b824 */ /* 0x000fe200078e0a03 */
[----:B------:R-:W-:Y:S01]  /*1500*/  ISETP.NE.AND P3, PT, R11, RZ, PT ;  /* 0x000000ff0b00720c */ /* 0x000fe20003f65270 */
[----:B------:R-:W0:Y:S01]  /*1510*/  LDC R3, c[0x0][0x238] ;  /* 0x00008e00ff037b82 */ /* 0x000e220000000800 */
[----:B------:R-:W-:Y:S01]  /*1520*/  LOP3.LUT R11, RZ, R11, RZ, 0x33, !PT ;  /* 0x0000000bff0b7212 */ /* 0x000fe200078e33ff */
[----:B------:R-:W-:Y:S01]  /*1530*/  @!P4 IMAD.MOV R28, RZ, RZ, -R28 ;  /* 0x000000ffff1cc224 */ /* 0x000fe200078e0a1c */
[----:B------:R-:W-:Y:S01]  /*1540*/  LOP3.LUT R7, R5, 0x90, R38, 0xf8, !PT ;  /* 0x0000009005077812 */ /* 0x000fe200078ef826 */
[----:B------:R-:W-:Y:S01]  /*1550*/  @!P5 IMAD.MOV R34, RZ, RZ, -R34 ;  /* 0x000000ffff22d224 */ /* 0x000fe200078e0a22 */
[C---:B------:R-:W-:Y:S01]  /*1560*/  SEL R14, R11.reuse, R14, !P3 ;  /* 0x0000000e0b0e7207 */ /* 0x040fe20005800000 */
[----:B------:R-:W-:Y:S01]  /*1570*/  @!P1 IMAD.MOV R6, RZ, RZ, -R6 ;  /* 0x000000ffff069224 */ /* 0x000fe200078e0a06 */
[C---:B------:R-:W-:Y:S01]  /*1580*/  SEL R12, R11.reuse, R12, !P3 ;  /* 0x0000000c0b0c7207 */ /* 0x040fe20005800000 */
[----:B------:R-:W-:Y:S01]  /*1590*/  @!P2 IMAD.MOV R30, RZ, RZ, -R30 ;  /* 0x000000ffff1ea224 */ /* 0x000fe200078e0a1e */
[C---:B------:R-:W-:Y:S01]  /*15a0*/  SEL R26, R11.reuse, R26, !P3 ;  /* 0x0000001a0b1a7207 */ /* 0x040fe20005800000 */
[----:B------:R-:W-:Y:S01]  /*15b0*/  IMAD R14, R14, UR4, RZ ;  /* 0x000000040e0e7c24 */ /* 0x000fe2000f8e02ff */
[C---:B------:R-:W-:Y:S01]  /*15c0*/  SEL R8, R11.reuse, R8, !P3 ;  /* 0x000000080b087207 */ /* 0x040fe20005800000 */
[----:B------:R-:W-:Y:S01]  /*15d0*/  @!P0 IMAD.MOV R32, RZ, RZ, -R32 ;  /* 0x000000ffff208224 */ /* 0x000fe200078e0a20 */
[C---:B------:R-:W-:Y:S01]  /*15e0*/  SEL R24, R11.reuse, R24, !P3 ;  /* 0x000000180b187207 */ /* 0x040fe20005800000 */
[----:B------:R-:W-:Y:S01]  /*15f0*/  @!P6 IMAD.MOV R36, RZ, RZ, -R36 ;  /* 0x000000ffff24e224 */ /* 0x000fe200078e0a24 */
[----:B------:R-:W-:Y:S01]  /*1600*/  SHF.R.S32.HI R103, RZ, 0x1f, R14 ;  /* 0x0000001fff677819 */ /* 0x000fe2000001140e */
[----:B------:R-:W-:Y:S01]  /*1610*/  IMAD R12, R12, UR4, RZ ;  /* 0x000000040c0c7c24 */ /* 0x000fe2000f8e02ff */
[----:B------:R-:W-:Y:S01]  /*1620*/  IADD3 R79, P1, R14, UR14, RZ ;  /* 0x0000000e0e4f7c10 */ /* 0x000fe2000ff3e0ff */
[----:B------:R-:W-:Y:S01]  /*1630*/  IMAD R26, R26, UR4, RZ ;  /* 0x000000041a1a7c24 */ /* 0x000fe2000f8e02ff */
[C---:B------:R-:W-:Y:S01]  /*1640*/  SEL R16, R11.reuse, R16, !P3 ;  /* 0x000000100b107207 */ /* 0x040fe20005800000 */
        /* <DEDUP_REMOVED lines=19> */
[----:B------:R-:W-:Y:S01]  /*1780*/  SEL R11, R11, R36, !P3 ;  /* 0x000000240b0b7207 */ /* 0x000fe20005800000 */
[----:B------:R-:W-:Y:S01]  /*1790*/  IMAD R32, R32, UR4, RZ ;  /* 0x0000000420207c24 */ /* 0x000fe2000f8e02ff */
[----:B------:R-:W-:Y:S01]  /*17a0*/  SHF.R.S32.HI R99, RZ, 0x1f, R12 ;  /* 0x0000001fff637819 */ /* 0x000fe2000001140c */
[----:B------:R-:W-:Y:S01]  /*17b0*/  IMAD R34, R34, UR4, RZ ;  /* 0x0000000422227c24 */ /* 0x000fe2000f8e02ff */
[----:B------:R-:W-:Y:S01]  /*17c0*/  IADD3 R77, P2, R12, UR14, RZ ;  /* 0x0000000e0c4d7c10 */ /* 0x000fe2000ff5e0ff */
[----:B------:R-:W-:Y:S01]  /*17d0*/  IMAD R11, R11, UR4, RZ ;  /* 0x000000040b0b7c24 */ /* 0x000fe2000f8e02ff */
[----:B------:R-:W-:Y:S01]  /*17e0*/  IADD3.X R103, R103, UR15, RZ, P1, !PT ;  /* 0x0000000f67677c10 */ /* 0x000fe20008ffe4ff */
[----:B------:R-:W-:Y:S01]  /*17f0*/  UIADD3 UR5, UR8, 0x800, URZ ;  /* 0x0000080008057890 */ /* 0x000fe2000fffe03f */
[----:B------:R-:W-:Y:S01]  /*1800*/  SHF.R.S32.HI R72, RZ, 0x1f, R26 ;  /* 0x0000001fff487819 */ /* 0x000fe2000001141a */
[----:B------:R-:W-:Y:S01]  /*1810*/  USHF.R.U32.HI UR4, URZ, 0x4, UR8 ;  /* 0x000000043f047899 */ /* 0x000fe20008011608 */
[----:B------:R-:W-:Y:S01]  /*1820*/  IADD3 R105, P1, R26, UR14, RZ ;  /* 0x0000000e1a697c10 */ /* 0x000fe2000ff3e0ff */
[----:B------:R-:W-:Y:S01]  /*1830*/  USHF.R.U32.HI UR5, URZ, 0x4, UR5 ;  /* 0x000000043f057899 */ /* 0x000fe20008011605 */
[----:B------:R-:W-:Y:S01]  /*1840*/  SHF.R.S32.HI R95, RZ, 0x1f, R8 ;  /* 0x0000001fff5f7819 */ /* 0x000fe20000011408 */
[-C--:B0-----:R-:W-:Y:S01]  /*1850*/  IMAD R23, R23, R3.reuse, RZ ;  /* 0x0000000317177224 */ /* 0x081fe200078e02ff */
[----:B------:R-:W-:Y:S01]  /*1860*/  IADD3 R5, P3, R8, UR14, RZ ;  /* 0x0000000e08057c10 */ /* 0x000fe2000ff7e0ff */
[-C--:B------:R-:W-:Y:S01]  /*1870*/  IMAD R21, R21, R3.reuse, RZ ;  /* 0x0000000315157224 */ /* 0x080fe200078e02ff */
[----:B------:R-:W-:Y:S01]  /*1880*/  IADD3.X R99, R99, UR15, RZ, P2, !PT ;  /* 0x0000000f63637c10 */ /* 0x000fe200097fe4ff */
[-C--:B------:R-:W-:Y:S01]  /*1890*/  IMAD R19, R19, R3.reuse, RZ ;  /* 0x0000000313137224 */ /* 0x080fe200078e02ff */
[----:B------:R-:W-:Y:S01]  /*18a0*/  SHF.R.S32.HI R68, RZ, 0x1f, R24 ;  /* 0x0000001fff447819 */ /* 0x000fe20000011418 */
[-C--:B------:R-:W-:Y:S01]  /*18b0*/  IMAD R15, R15, R3.reuse, RZ ;  /* 0x000000030f0f7224 */ /* 0x080fe200078e02ff */
[----:B------:R-:W-:Y:S01]  /*18c0*/  IADD3 R101, P2, R24, UR14, RZ ;  /* 0x0000000e18657c10 */ /* 0x000fe2000ff5e0ff */
[-C--:B------:R-:W-:Y:S01]  /*18d0*/  IMAD R13, R13, R3.reuse, RZ ;  /* 0x000000030d0d7224 */ /* 0x080fe200078e02ff */
[----:B------:R-:W-:Y:S01]  /*18e0*/  IADD3.X R72, R72, UR15, RZ, P1, !PT ;  /* 0x0000000f48487c10 */ /* 0x000fe20008ffe4ff */
[-C--:B------:R-:W-:Y:S01]  /*18f0*/  IMAD R9, R64, R3.reuse, RZ ;  /* 0x0000000340097224 */ /* 0x080fe200078e02ff */
[----:B------:R-:W-:Y:S01]  /*1900*/  IADD3 R73, P1, R17, UR12, RZ ;  /* 0x0000000c11497c10 */ /* 0x000fe2000ff3e0ff */
[----:B------:R-:W-:Y:S01]  /*1910*/  IMAD R8, R62, R3, RZ ;  /* 0x000000033e087224 */ /* 0x000fe200078e02ff */
[----:B------:R-:W-:-:S02]  /*1920*/  IADD3.X R95, R95, UR15, RZ, P3, !PT ;  /* 0x0000000f5f5f7c10 */ /* 0x000fc40009ffe4ff */
[----:B------:R-:W-:Y:S02]  /*1930*/  CS2R R24, SRZ ;  /* 0x0000000000187805 */ /* 0x000fe4000001ff00 */
[----:B------:R-:W-:Y:S02]  /*1940*/  SHF.R.S32.HI R107, RZ, 0x1f, R16 ;  /* 0x0000001fff6b7819 */ /* 0x000fe40000011410 */
[----:B------:R-:W-:Y:S02]  /*1950*/  CS2R R26, SRZ ;  /* 0x00000000001a7805 */ /* 0x000fe4000001ff00 */
[----:B------:R-:W-:Y:S02]  /*1960*/  IADD3 R81, P0, R16, UR14, RZ ;  /* 0x0000000e10517c10 */ /* 0x000fe4000ff1e0ff */
[----:B------:R-:W-:Y:S02]  /*1970*/  CS2R R36, SRZ ;  /* 0x0000000000247805 */ /* 0x000fe4000001ff00 */
[----:B------:R-:W-:-:S02]  /*1980*/  SHF.R.S32.HI R111, RZ, 0x1f, R18 ;  /* 0x0000001fff6f7819 */ /* 0x000fc40000011412 */
[----:B------:R-:W-:Y:S02]  /*1990*/  CS2R R38, SRZ ;  /* 0x0000000000267805 */ /* 0x000fe4000001ff00 */
[----:B------:R-:W-:Y:S02]  /*19a0*/  IADD3 R83, P4, R18, UR14, RZ ;  /* 0x0000000e12537c10 */ /* 0x000fe4000ff9e0ff */
[----:B------:R-:W-:Y:S02]  /*19b0*/  CS2R R40, SRZ ;  /* 0x0000000000287805 */ /* 0x000fe4000001ff00 */
[----:B------:R-:W-:Y:S02]  /*19c0*/  SHF.R.S32.HI R115, RZ, 0x1f, R20 ;  /* 0x0000001fff737819 */ /* 0x000fe40000011414 */
[----:B------:R-:W-:Y:S02]  /*19d0*/  CS2R R42, SRZ ;  /* 0x00000000002a7805 */ /* 0x000fe4000001ff00 */
[----:B------:R-:W-:Y:S01]  /*19e0*/  IADD3 R85, P6, R20, UR14, RZ ;  /* 0x0000000e14557c10 */ /* 0x000fe2000ffde0ff */
[----:B------:R-:W-:Y:S01]  /*19f0*/  USHF.L.U32 UR12, UR6, 0x5, URZ ;  /* 0x00000005060c7899 */ /* 0x000fe2000800063f */
[----:B------:R-:W-:Y:S01]  /*1a00*/  SHF.R.S32.HI R119, RZ, 0x1f, R22 ;  /* 0x0000001fff777819 */ /* 0x000fe20000011416 */
[----:B------:R-:W-:Y:S01]  /*1a10*/  USGXT.U32 UR4, UR4, 0xe ;  /* 0x0000000e0404789a */ /* 0x000fe20008000000 */
[----:B------:R-:W-:Y:S01]  /*1a20*/  IADD3 R87, P5, R22, UR14, RZ ;  /* 0x0000000e16577c10 */ /* 0x000fe2000ffbe0ff */
[----:B------:R-:W-:Y:S01]  /*1a30*/  USGXT.U32 UR6, UR5, 0xe ;  /* 0x0000000e0506789a */ /* 0x000fe20008000000 */
[----:B------:R-:W-:-:S02]  /*1a40*/  SHF.R.S32.HI R123, RZ, 0x1f, R10 ;  /* 0x0000001fff7b7819 */ /* 0x000fc4000001140a */
[----:B------:R-:W-:Y:S01]  /*1a50*/  IADD3 R97, P3, R10, UR14, RZ ;  /* 0x0000000e0a617c10 */ /* 0x000fe2000ff7e0ff */
[----:B------:R-:W-:Y:S01]  /*1a60*/  IMAD.SHL.U32 R10, R3, 0x20, RZ ;  /* 0x00000020030a7824 */ /* 0x000fe200078e00ff */
[----:B------:R-:W-:Y:S02]  /*1a70*/  IADD3.X R68, R68, UR15, RZ, P2, !PT ;  /* 0x0000000f44447c10 */ /* 0x000fe400097fe4ff */
[----:B------:R-:W-:Y:S02]  /*1a80*/  SHF.R.S32.HI R61, RZ, 0x1f, R11 ;  /* 0x0000001fff3d7819 */ /* 0x000fe4000001140b */
[----:B------:R-:W-:Y:S02]  /*1a90*/  IADD3 R70, P2, R11, UR14, RZ ;  /* 0x0000000e0b467c10 */ /* 0x000fe4000ff5e0ff */
[----:B------:R-:W-:Y:S02]  /*1aa0*/  LEA.HI.X.SX32 R59, R17, UR13, 0x1, P1 ;  /* 0x0000000d113b7c11 */ /* 0x000fe400088f0eff */
[----:B------:R-:W-:-:S02]  /*1ab0*/  LOP3.LUT R22, R66, 0x1a, RZ, 0xfc, !PT ;  /* 0x0000001a42167812 */ /* 0x000fc400078efcff */
[C---:B------:R-:W-:Y:S02]  /*1ac0*/  LOP3.LUT R20, R66.reuse, 0x16, RZ, 0xfc, !PT ;  /* 0x0000001642147812 */ /* 0x040fe400078efcff */
[----:B------:R-:W-:Y:S01]  /*1ad0*/  LOP3.LUT R18, R66, 0x12, RZ, 0xfc, !PT ;  /* 0x0000001242127812 */ /* 0x000fe200078efcff */
[-C--:B------:R-:W-:Y:S01]  /*1ae0*/  IMAD R22, R22, R3.reuse, RZ ;  /* 0x0000000316167224 */ /* 0x080fe200078e02ff */
[----:B------:R-:W-:Y:S01]  /*1af0*/  LOP3.LUT R17, R66, 0x10, RZ, 0xfc, !PT ;  /* 0x0000001042117812 */ /* 0x000fe200078efcff */
[-C--:B------:R-:W-:Y:S01]  /*1b00*/  IMAD R20, R20, R3.reuse, RZ ;  /* 0x0000000314147224 */ /* 0x080fe200078e02ff */
[----:B------:R-:W-:Y:S01]  /*1b10*/  LOP3.LUT R16, R66, 0xc, RZ, 0xfc, !PT ;  /* 0x0000000c42107812 */ /* 0x000fe200078efcff */
[-C--:B------:R-:W-:Y:S01]  /*1b20*/  IMAD R18, R18, R3.reuse, RZ ;  /* 0x0000000312127224 */ /* 0x080fe200078e02ff */
[C---:B------:R-:W-:Y:S01]  /*1b30*/  LOP3.LUT R14, R66.reuse, 0x8, RZ, 0xfc, !PT ;  /* 0x00000008420e7812 */ /* 0x040fe200078efcff */
[-C--:B------:R-:W-:Y:S01]  /*1b40*/  IMAD R17, R17, R3.reuse, RZ ;  /* 0x0000000311117224 */ /* 0x080fe200078e02ff */
[----:B------:R-:W-:Y:S01]  /*1b50*/  LOP3.LUT R12, R66, 0x4, RZ, 0xfc, !PT ;  /* 0x00000004420c7812 */ /* 0x000fe200078efcff */
[-C--:B------:R-:W-:Y:S01]  /*1b60*/  IMAD R16, R16, R3.reuse, RZ ;  /* 0x0000000310107224 */ /* 0x080fe200078e02ff */
[----:B------:R-:W-:Y:S01]  /*1b70*/  LOP3.LUT R11, R66, 0x2, RZ, 0xfc, !PT ;  /* 0x00000002420b7812 */ /* 0x000fe200078efcff */
[-C--:B------:R-:W-:Y:S01]  /*1b80*/  IMAD R14, R14, R3.reuse, RZ ;  /* 0x000000030e0e7224 */ /* 0x080fe200078e02ff */
[----:B------:R-:W-:Y:S01]  /*1b90*/  IADD3.X R107, R107, UR15, RZ, P0, !PT ;  /* 0x0000000f6b6b7c10 */ /* 0x000fe200087fe4ff */
[-C--:B------:R-:W-:Y:S01]  /*1ba0*/  IMAD R12, R12, R3.reuse, RZ ;  /* 0x000000030c0c7224 */ /* 0x080fe200078e02ff */
[----:B------:R-:W-:Y:S01]  /*1bb0*/  IADD3.X R111, R111, UR15, RZ, P4, !PT ;  /* 0x0000000f6f6f7c10 */ /* 0x000fe2000a7fe4ff */
[----:B------:R-:W-:Y:S01]  /*1bc0*/  IMAD R11, R11, R3, RZ ;  /* 0x000000030b0b7224 */ /* 0x000fe200078e02ff */
[----:B------:R-:W-:-:S02]  /*1bd0*/  IADD3.X R115, R115, UR15, RZ, P6, !PT ;  /* 0x0000000f73737c10 */ /* 0x000fc4000b7fe4ff */
[----:B------:R-:W-:Y:S02]  /*1be0*/  IADD3.X R119, R119, UR15, RZ, P5, !PT ;  /* 0x0000000f77777c10 */ /* 0x000fe4000affe4ff */
[----:B------:R-:W-:Y:S02]  /*1bf0*/  IADD3.X R123, R123, UR15, RZ, P3, !PT ;  /* 0x0000000f7b7b7c10 */ /* 0x000fe40009ffe4ff */
[----:B------:R-:W-:Y:S02]  /*1c00*/  SHF.R.S32.HI R71, RZ, 0x1f, R28 ;  /* 0x0000001fff477819 */ /* 0x000fe4000001141c */
[----:B------:R-:W-:Y:S02]  /*1c10*/  IADD3 R109, P0, R28, UR14, RZ ;  /* 0x0000000e1c6d7c10 */ /* 0x000fe4000ff1e0ff */
[----:B------:R-:W-:Y:S02]  /*1c20*/  CS2R R28, SRZ ;  /* 0x00000000001c7805 */ /* 0x000fe4000001ff00 */
[----:B------:R-:W-:-:S02]  /*1c30*/  SHF.R.S32.HI R69, RZ, 0x1f, R6 ;  /* 0x0000001fff457819 */ /* 0x000fc40000011406 */
[----:B------:R-:W-:Y:S01]  /*1c40*/  IADD3 R113, P4, R6, UR14, RZ ;  /* 0x0000000e06717c10 */ /* 0x000fe2000ff9e0ff */
[----:B------:R-:W-:Y:S01]  /*1c50*/  IMAD R6, R66, R3, RZ ;  /* 0x0000000342067224 */ /* 0x000fe200078e02ff */
[----:B------:R-:W-:Y:S02]  /*1c60*/  SHF.R.S32.HI R67, RZ, 0x1f, R30 ;  /* 0x0000001fff437819 */ /* 0x000fe4000001141e */
[----:B------:R-:W-:Y:S02]  /*1c70*/  IADD3 R117, P6, R30, UR14, RZ ;  /* 0x0000000e1e757c10 */ /* 0x000fe4000ffde0ff */
[----:B------:R-:W-:Y:S02]  /*1c80*/  CS2R R30, SRZ ;  /* 0x00000000001e7805 */ /* 0x000fe4000001ff00 */
[----:B------:R-:W-:Y:S02]  /*1c90*/  SHF.R.S32.HI R65, RZ, 0x1f, R32 ;  /* 0x0000001fff417819 */ /* 0x000fe40000011420 */
[----:B------:R-:W-:-:S02]  /*1ca0*/  IADD3 R121, P5, R32, UR14, RZ ;  /* 0x0000000e20797c10 */ /* 0x000fc4000ffbe0ff */
[----:B------:R-:W-:Y:S02]  /*1cb0*/  CS2R R32, SRZ ;  /* 0x0000000000207805 */ /* 0x000fe4000001ff00 */
[----:B------:R-:W-:Y:S02]  /*1cc0*/  SHF.R.S32.HI R63, RZ, 0x1f, R34 ;  /* 0x0000001fff3f7819 */ /* 0x000fe40000011422 */
[----:B------:R-:W-:Y:S02]  /*1cd0*/  IADD3 R125, P3, R34, UR14, RZ ;  /* 0x0000000e227d7c10 */ /* 0x000fe4000ff7e0ff */
[----:B------:R-:W-:Y:S02]  /*1ce0*/  CS2R R34, SRZ ;  /* 0x0000000000227805 */ /* 0x000fe4000001ff00 */
[----:B------:R-:W-:Y:S02]  /*1cf0*/  LOP3.LUT R7, R7, R66, RZ, 0xfc, !PT ;  /* 0x0000004207077212 */ /* 0x000fe400078efcff */
[----:B------:R-:W-:-:S02]  /*1d00*/  IADD3.X R71, R71, UR15, RZ, P0, !PT ;  /* 0x0000000f47477c10 */ /* 0x000fc400087fe4ff */
[----:B------:R-:W-:Y:S02]  /*1d10*/  IADD3.X R69, R69, UR15, RZ, P4, !PT ;  /* 0x0000000f45457c10 */ /* 0x000fe4000a7fe4ff */
[----:B------:R-:W-:Y:S02]  /*1d20*/  IADD3.X R67, R67, UR15, RZ, P6, !PT ;  /* 0x0000000f43437c10 */ /* 0x000fe4000b7fe4ff */
[----:B------:R-:W-:Y:S02]  /*1d30*/  IADD3.X R65, R65, UR15, RZ, P5, !PT ;  /* 0x0000000f41417c10 */ /* 0x000fe4000affe4ff */
[----:B------:R-:W-:Y:S02]  /*1d40*/  IADD3.X R63, R63, UR15, RZ, P3, !PT ;  /* 0x0000000f3f3f7c10 */ /* 0x000fe40009ffe4ff */
[----:B------:R-:W-:Y:S02]  /*1d50*/  IADD3.X R61, R61, UR15, RZ, P2, !PT ;  /* 0x0000000f3d3d7c10 */ /* 0x000fe400097fe4ff */
[----:B------:R-:W-:-:S02]  /*1d60*/  SHF.R.S32.HI R4, RZ, 0x1f, R56 ;  /* 0x0000001fff047819 */ /* 0x000fc40000011438 */
[----:B------:R-:W-:-:S07]  /*1d70*/  LOP3.LUT R3, R7, 0x10, RZ, 0x3c, !PT ;  /* 0x0000001007037812 */ /* 0x000fce00078e3cff */
.L_x_1:
[----:B------:R-:W-:Y:S02]  /*1d80*/  ISETP.GE.AND P0, PT, R66, UR9, PT ;  /* 0x0000000942007c0c */ /* 0x000fe4000bf06270 */
[----:B------:R-:W-:Y:S02]  /*1d90*/  IADD3 R92, P1, R6, R73, RZ ;  /* 0x00000049065c7210 */ /* 0x000fe40007f3e0ff */
[----:B------:R-:W-:Y:S02]  /*1da0*/  LOP3.LUT R74, R66, 0x2, RZ, 0xfc, !PT ;  /* 0x00000002424a7812 */ /* 0x000fe400078efcff */
[----:B------:R-:W-:Y:S02]  /*1db0*/  PRMT R108, RZ, 0x7610, R108 ;  /* 0x00007610ff6c7816 */ /* 0x000fe4000000006c */
[----:B------:R-:W-:Y:S02]  /*1dc0*/  LEA.HI.X.SX32 R93, R6, R59, 0x1, P1 ;  /* 0x0000003b065d7211 */ /* 0x000fe400008f0eff */
[----:B------:R-:W-:-:S02]  /*1dd0*/  ISETP.GE.AND P1, PT, R74, UR9, PT ;  /* 0x000000094a007c0c */ /* 0x000fc4000bf26270 */
[----:B------:R-:W-:Y:S01]  /*1de0*/  LOP3.LUT R74, R66, 0x4, RZ, 0xfc, !PT ;  /* 0x00000004424a7812 */ /* 0x000fe200078efcff */
[----:B------:R0:W2:Y:S01]  /*1df0*/  @!P0 LDG.E.U8 R108, desc[UR10][R92.64] ;  /* 0x0000000a5c6c8981 */ /* 0x0000a2000c1e1100 */
[C---:B------:R-:W-:Y:S02]  /*1e00*/  IADD3 R90, P0, R11.reuse, R73, RZ ;  /* 0x000000490b5a7210 */ /* 0x040fe40007f1e0ff */
[----:B------:R-:W-:Y:S02]  /*1e10*/  ISETP.GE.AND P2, PT, R74, UR9, PT ;  /* 0x000000094a007c0c */ /* 0x000fe4000bf46270 */
[----:B------:R-:W-:Y:S02]  /*1e20*/  PRMT R110, RZ, 0x7610, R110 ;  /* 0x00007610ff6e7816 */ /* 0x000fe4000000006e */
[----:B------:R-:W-:Y:S02]  /*1e30*/  LEA.HI.X.SX32 R91, R11, R59, 0x1, P0 ;  /* 0x0000003b0b5b7211 */ /* 0x000fe400000f0eff */
[----:B------:R-:W-:-:S02]  /*1e40*/  IADD3 R88, P0, R12, R73, RZ ;  /* 0x000000490c587210 */ /* 0x000fc40007f1e0ff */
[----:B------:R-:W-:Y:S01]  /*1e50*/  LOP3.LUT R74, R66, 0x6, RZ, 0xfc, !PT ;  /* 0x00000006424a7812 */ /* 0x000fe200078efcff */
[----:B------:R1:W3:Y:S01]  /*1e60*/  @!P1 LDG.E.U8 R110, desc[UR10][R90.64] ;  /* 0x0000000a5a6e9981 */ /* 0x0002e2000c1e1100 */
[----:B------:R-:W-:Y:S02]  /*1e70*/  PRMT R112, RZ, 0x7610, R112 ;  /* 0x00007610ff707816 */ /* 0x000fe40000000070 */
[----:B------:R-:W-:Y:S02]  /*1e80*/  LEA.HI.X.SX32 R89, R12, R59, 0x1, P0 ;  /* 0x0000003b0c597211 */ /* 0x000fe400000f0eff */
[----:B------:R-:W-:Y:S02]  /*1e90*/  ISETP.GE.AND P1, PT, R74, UR9, PT ;  /* 0x000000094a007c0c */ /* 0x000fe4000bf26270 */
[----:B------:R-:W-:Y:S01]  /*1ea0*/  LOP3.LUT R74, R66, 0x8, RZ, 0xfc, !PT ;  /* 0x00000008424a7812 */ /* 0x000fe200078efcff */
[----:B------:R4:W5:Y:S01]  /*1eb0*/  @!P2 LDG.E.U8 R112, desc[UR10][R88.64] ;  /* 0x0000000a5870a981 */ /* 0x000962000c1e1100 */
[----:B0-----:R-:W-:-:S02]  /*1ec0*/  IADD3 R92, P0, R13, R73, RZ ;  /* 0x000000490d5c7210 */ /* 0x001fc40007f1e0ff */
[----:B------:R-:W-:Y:S02]  /*1ed0*/  ISETP.GE.AND P2, PT, R74, UR9, PT ;  /* 0x000000094a007c0c */ /* 0x000fe4000bf46270 */
[----:B------:R-:W-:Y:S02]  /*1ee0*/  PRMT R114, RZ, 0x7610, R114 ;  /* 0x00007610ff727816 */ /* 0x000fe40000000072 */
[----:B------:R-:W-:Y:S02]  /*1ef0*/  LEA.HI.X.SX32 R93, R13, R59, 0x1, P0 ;  /* 0x0000003b0d5d7211 */ /* 0x000fe400000f0eff */
[----:B-1----:R-:W-:Y:S02]  /*1f00*/  IADD3 R90, P0, R14, R73, RZ ;  /* 0x000000490e5a7210 */ /* 0x002fe40007f1e0ff */
[----:B------:R-:W-:Y:S01]  /*1f10*/  LOP3.LUT R74, R66, 0xa, RZ, 0xfc, !PT ;  /* 0x0000000a424a7812 */ /* 0x000fe200078efcff */
[----:B------:R0:W5:Y:S01]  /*1f20*/  @!P1 LDG.E.U8 R114, desc[UR10][R92.64] ;  /* 0x0000000a5c729981 */ /* 0x000162000c1e1100 */
[----:B------:R-:W-:-:S02]  /*1f30*/  PRMT R116, RZ, 0x7610, R116 ;  /* 0x00007610ff747816 */ /* 0x000fc40000000074 */
[----:B------:R-:W-:Y:S02]  /*1f40*/  LEA.HI.X.SX32 R91, R14, R59, 0x1, P0 ;  /* 0x0000003b0e5b7211 */ /* 0x000fe400000f0eff */
[----:B------:R-:W-:Y:S02]  /*1f50*/  ISETP.GE.AND P1, PT, R74, UR9, PT ;  /* 0x000000094a007c0c */ /* 0x000fe4000bf26270 */
[----:B------:R-:W-:Y:S01]  /*1f60*/  LOP3.LUT R74, R66, 0xc, RZ, 0xfc, !PT ;  /* 0x0000000c424a7812 */ /* 0x000fe200078efcff */
[----:B------:R1:W5:Y:S01]  /*1f70*/  @!P2 LDG.E.U8 R116, desc[UR10][R90.64] ;  /* 0x0000000a5a74a981 */ /* 0x000362000c1e1100 */
[C---:B----4-:R-:W-:Y:S02]  /*1f80*/  IADD3 R88, P0, R15.reuse, R73, RZ ;  /* 0x000000490f587210 */ /* 0x050fe40007f1e0ff */
[----:B------:R-:W-:Y:S02]  /*1f90*/  ISETP.GE.AND P2, PT, R74, UR9, PT ;  /* 0x000000094a007c0c */ /* 0x000fe4000bf46270 */
[----:B------:R-:W-:-:S02]  /*1fa0*/  LEA.HI.X.SX32 R89, R15, R59, 0x1, P0 ;  /* 0x0000003b0f597211 */ /* 0x000fc400000f0eff */
[C---:B0-----:R-:W-:Y:S02]  /*1fb0*/  IADD3 R92, P0, R16.reuse, R73, RZ ;  /* 0x00000049105c7210 */ /* 0x041fe40007f1e0ff */
[----:B------:R-:W-:Y:S02]  /*1fc0*/  PRMT R124, RZ, 0x7610, R124 ;  /* 0x00007610ff7c7816 */ /* 0x000fe4000000007c */
[----:B------:R-:W-:Y:S02]  /*1fd0*/  LEA.HI.X.SX32 R93, R16, R59, 0x1, P0 ;  /* 0x0000003b105d7211 */ /* 0x000fe400000f0eff */
[----:B------:R-:W-:-:S03]  /*1fe0*/  PRMT R120, RZ, 0x7610, R120 ;  /* 0x00007610ff787816 */ /* 0x000fc60000000078 */
[----:B------:R-:W4:Y:S04]  /*1ff0*/  @!P2 LDG.E.U8 R124, desc[UR10][R92.64] ;  /* 0x0000000a5c7ca981 */ /* 0x000f28000c1e1100 */
[----:B------:R0:W4:Y:S01]  /*2000*/  @!P1 LDG.E.U8 R120, desc[UR10][R88.64] ;  /* 0x0000000a58789981 */ /* 0x000122000c1e1100 */
[----:B------:R-:W-:Y:S02]  /*2010*/  LOP3.LUT R74, R66, 0x10, RZ, 0xfc, !PT ;  /* 0x00000010424a7812 */ /* 0x000fe400078efcff */
[----:B-1----:R-:W-:Y:S02]  /*2020*/  IADD3 R90, P0, R8, R73, RZ ;  /* 0x00000049085a7210 */ /* 0x002fe40007f1e0ff */
[----:B------:R-:W-:Y:S02]  /*2030*/  ISETP.GE.AND P1, PT, R62, UR9, PT ;  /* 0x000000093e007c0c */ /* 0x000fe4000bf26270 */
[----:B------:R-:W-:-:S02]  /*2040*/  ISETP.GE.AND P2, PT, R74, UR9, PT ;  /* 0x000000094a007c0c */ /* 0x000fc4000bf46270 */
[----:B------:R-:W-:Y:S02]  /*2050*/  LEA.HI.X.SX32 R91, R8, R59, 0x1, P0 ;  /* 0x0000003b085b7211 */ /* 0x000fe400000f0eff */
[----:B0-----:R-:W-:Y:S02]  /*2060*/  IADD3 R88, P0, R17, R73, RZ ;  /* 0x0000004911587210 */ /* 0x001fe40007f1e0ff */
[C---:B------:R-:W-:Y:S02]  /*2070*/  LOP3.LUT R74, R66.reuse, 0x12, RZ, 0xfc, !PT ;  /* 0x00000012424a7812 */ /* 0x040fe400078efcff */
[----:B------:R-:W-:Y:S02]  /*2080*/  LOP3.LUT R76, R66, 0x14, RZ, 0xfc, !PT ;  /* 0x00000014424c7812 */ /* 0x000fe400078efcff */
[----:B------:R-:W-:Y:S02]  /*2090*/  PRMT R122, RZ, 0x7610, R122 ;  /* 0x00007610ff7a7816 */ /* 0x000fe4000000007a */
[----:B------:R-:W-:-:S02]  /*20a0*/  PRMT R118, RZ, 0x7610, R118 ;  /* 0x00007610ff767816 */ /* 0x000fc40000000076 */
[----:B------:R-:W-:Y:S02]  /*20b0*/  LEA.HI.X.SX32 R89, R17, R59, 0x1, P0 ;  /* 0x0000003b11597211 */ /* 0x000fe400000f0eff */
[----:B------:R-:W-:Y:S01]  /*20c0*/  ISETP.GE.AND P3, PT, R74, UR9, PT ;  /* 0x000000094a007c0c */ /* 0x000fe2000bf66270 */
[----:B------:R0:W4:Y:S01]  /*20d0*/  @!P1 LDG.E.U8 R122, desc[UR10][R90.64] ;  /* 0x0000000a5a7a9981 */ /* 0x000122000c1e1100 */
[----:B------:R-:W-:Y:S02]  /*20e0*/  ISETP.GE.AND P4, PT, R76, UR9, PT ;  /* 0x000000094c007c0c */ /* 0x000fe4000bf86270 */
[C---:B------:R-:W-:Y:S01]  /*20f0*/  LOP3.LUT R74, R66.reuse, 0x16, RZ, 0xfc, !PT ;  /* 0x00000016424a7812 */ /* 0x040fe200078efcff */
[----:B------:R1:W4:Y:S01]  /*2100*/  @!P2 LDG.E.U8 R118, desc[UR10][R88.64] ;  /* 0x0000000a5876a981 */ /* 0x000322000c1e1100 */
[----:B------:R-:W-:Y:S02]  /*2110*/  LOP3.LUT R76, R66, 0x18, RZ, 0xfc, !PT ;  /* 0x00000018424c7812 */ /* 0x000fe400078efcff */
[----:B------:R-:W-:-:S02]  /*2120*/  ISETP.GE.AND P2, PT, R74, UR9, PT ;  /* 0x000000094a007c0c */ /* 0x000fc4000bf46270 */
[-C--:B0-----:R-:W-:Y:S02]  /*2130*/  IADD3 R90, P6, R18, R73.reuse, RZ ;  /* 0x00000049125a7210 */ /* 0x081fe40007fde0ff */
[----:B------:R-:W-:Y:S02]  /*2140*/  ISETP.GE.AND P1, PT, R76, UR9, PT ;  /* 0x000000094c007c0c */ /* 0x000fe4000bf26270 */
[----:B-1----:R-:W-:Y:S02]  /*2150*/  IADD3 R88, P5, R19, R73, RZ ;  /* 0x0000004913587210 */ /* 0x002fe40007fbe0ff */
[----:B------:R-:W-:Y:S02]  /*2160*/  PRMT R74, RZ, 0x7610, R74 ;  /* 0x00007610ff4a7816 */ /* 0x000fe4000000004a */
[----:B------:R-:W-:Y:S02]  /*2170*/  PRMT R76, RZ, 0x7610, R76 ;  /* 0x00007610ff4c7816 */ /* 0x000fe4000000004c */
[----:B------:R-:W-:-:S02]  /*2180*/  LOP3.LUT R78, R66, 0x1a, RZ, 0xfc, !PT ;  /* 0x0000001a424e7812 */ /* 0x000fc400078efcff */
[-C--:B------:R-:W-:Y:S02]  /*2190*/  LEA.HI.X.SX32 R91, R18, R59.reuse, 0x1, P6 ;  /* 0x0000003b125b7211 */ /* 0x080fe400030f0eff */
[----:B------:R-:W-:Y:S02]  /*21a0*/  LEA.HI.X.SX32 R89, R19, R59, 0x1, P5 ;  /* 0x0000003b13597211 */ /* 0x000fe400028f0eff */
[----:B------:R-:W-:Y:S01]  /*21b0*/  IADD3 R92, P6, R20, R73, RZ ;  /* 0x00000049145c7210 */ /* 0x000fe20007fde0ff */
[----:B------:R-:W4:Y:S01]  /*21c0*/  @!P3 LDG.E.U8 R74, desc[UR10][R90.64] ;  /* 0x0000000a5a4ab981 */ /* 0x000f22000c1e1100 */
[----:B------:R-:W-:Y:S02]  /*21d0*/  ISETP.GE.AND P0, PT, R78, UR9, PT ;  /* 0x000000094e007c0c */ /* 0x000fe4000bf06270 */
[----:B------:R-:W-:Y:S01]  /*21e0*/  PRMT R78, RZ, 0x7610, R78 ;  /* 0x00007610ff4e7816 */ /* 0x000fe2000000004e */
[----:B------:R0:W4:Y:S01]  /*21f0*/  @!P4 LDG.E.U8 R76, desc[UR10][R88.64] ;  /* 0x0000000a584cc981 */ /* 0x000122000c1e1100 */
[----:B------:R-:W-:-:S02]  /*2200*/  LEA.HI.X.SX32 R93, R20, R59, 0x1, P6 ;  /* 0x0000003b145d7211 */ /* 0x000fc400030f0eff */
[----:B------:R-:W-:Y:S02]  /*2210*/  PRMT R80, RZ, 0x7610, R80 ;  /* 0x00007610ff507816 */ /* 0x000fe40000000050 */
[----:B------:R-:W-:Y:S01]  /*2220*/  LOP3.LUT R82, R66, 0x1c, RZ, 0xfc, !PT ;  /* 0x0000001c42527812 */ /* 0x000fe200078efcff */
[----:B------:R1:W4:Y:S01]  /*2230*/  @!P2 LDG.E.U8 R78, desc[UR10][R92.64] ;  /* 0x0000000a5c4ea981 */ /* 0x000322000c1e1100 */
[CC--:B0-----:R-:W-:Y:S02]  /*2240*/  IADD3 R88, P3, R21.reuse, R73.reuse, RZ ;  /* 0x0000004915587210 */ /* 0x0c1fe40007f7e0ff */
[----:B------:R-:W-:Y:S02]  /*2250*/  IADD3 R90, P2, R22, R73, RZ ;  /* 0x00000049165a7210 */ /* 0x000fe40007f5e0ff */
[----:B------:R-:W-:Y:S02]  /*2260*/  LEA.HI.X.SX32 R89, R21, R59, 0x1, P3 ;  /* 0x0000003b15597211 */ /* 0x000fe400018f0eff */
[----:B------:R-:W-:-:S02]  /*2270*/  ISETP.GE.AND P3, PT, R82, UR9, PT ;  /* 0x0000000952007c0c */ /* 0x000fc4000bf66270 */
[----:B------:R-:W-:Y:S01]  /*2280*/  LEA.HI.X.SX32 R91, R22, R59, 0x1, P2 ;  /* 0x0000003b165b7211 */ /* 0x000fe200010f0eff */
[----:B------:R0:W4:Y:S01]  /*2290*/  @!P1 LDG.E.U8 R80, desc[UR10][R88.64] ;  /* 0x0000000a58509981 */ /* 0x000122000c1e1100 */
[----:B------:R-:W-:Y:S02]  /*22a0*/  PRMT R82, RZ, 0x7610, R82 ;  /* 0x00007610ff527816 */ /* 0x000fe40000000052 */
[C---:B-1----:R-:W-:Y:S02]  /*22b0*/  IADD3 R92, P1, R23.reuse, R73, RZ ;  /* 0x00000049175c7210 */ /* 0x042fe40007f3e0ff */
[----:B------:R-:W-:Y:S02]  /*22c0*/  ISETP.GE.AND P2, PT, R64, UR9, PT ;  /* 0x0000000940007c0c */ /* 0x000fe4000bf46270 */
[----:B------:R-:W-:Y:S01]  /*22d0*/  LOP3.LUT R86, R0, 0x1f, RZ, 0xc0, !PT ;  /* 0x0000001f00567812 */ /* 0x000fe200078ec0ff */
[----:B------:R1:W4:Y:S01]  /*22e0*/  @!P0 LDG.E.U8 R82, desc[UR10][R90.64] ;  /* 0x0000000a5a528981 */ /* 0x000322000c1e1100 */
[----:B------:R-:W-:-:S02]  /*22f0*/  LEA.HI.X.SX32 R93, R23, R59, 0x1, P1 ;  /* 0x0000003b175d7211 */ /* 0x000fc400008f0eff */
[C---:B0-----:R-:W-:Y:S02]  /*2300*/  IADD3 R88, P1, R9.reuse, R73, RZ ;  /* 0x0000004909587210 */ /* 0x041fe40007f3e0ff */
[----:B------:R-:W-:Y:S02]  /*2310*/  ISETP.GE.AND P0, PT, R86, UR9, PT ;  /* 0x0000000956007c0c */ /* 0x000fe4000bf06270 */
[----:B------:R-:W-:Y:S02]  /*2320*/  PRMT R84, RZ, 0x7610, R84 ;  /* 0x00007610ff547816 */ /* 0x000fe40000000054 */
[----:B------:R-:W-:Y:S02]  /*2330*/  PRMT R86, RZ, 0x7610, R86 ;  /* 0x00007610ff567816 */ /* 0x000fe40000000056 */
[----:B------:R-:W-:Y:S02]  /*2340*/  LEA.HI.X.SX32 R89, R9, R59, 0x1, P1 ;  /* 0x0000003b09597211 */ /* 0x000fe400008f0eff */
[----:B------:R0:W4:Y:S01]  /*2350*/  @!P3 LDG.E.U8 R84, desc[UR10][R92.64] ;  /* 0x0000000a5c54b981 */ /* 0x000122000c1e1100 */
[----:B------:R-:W-:-:S03]  /*2360*/  IADD3 RZ, P1, R56, R121, RZ ;  /* 0x0000007938ff7210 */ /* 0x000fc60007f3e0ff */
[----:B------:R0:W4:Y:S01]  /*2370*/  @!P2 LDG.E.U8 R86, desc[UR10][R88.64] ;  /* 0x0000000a5856a981 */ /* 0x000122000c1e1100 */
[----:B------:R-:W-:Y:S01]  /*2380*/  BAR.SYNC.DEFER_BLOCKING 0x0 ;  /* 0x0000000000007b1d */ /* 0x000fe20000010000 */
[----:B-1----:R-:W-:Y:S01]  /*2390*/  IMAD.X R91, R4, 0x1, R65, P1 ;  /* 0x00000001045b7824 */ /* 0x002fe200008e0641 */
[----:B------:R-:W-:-:S05]  /*23a0*/  IADD3 RZ, P1, R56, R117, RZ ;  /* 0x0000007538ff7210 */ /* 0x000fca0007f3e0ff */
[----:B0-----:R-:W-:Y:S01]  /*23b0*/  IMAD.X R93, R4, 0x1, R67, P1 ;  /* 0x00000001045d7824 */ /* 0x001fe200008e0643 */
[C---:B------:R-:W-:Y:S01]  /*23c0*/  IADD3 RZ, P1, R56.reuse, R113, RZ ;  /* 0x0000007138ff7210 */ /* 0x040fe20007f3e0ff */
[----:B------:R-:W-:Y:S01]  /*23d0*/  IMAD.IADD R90, R56, 0x1, R121 ;  /* 0x00000001385a7824 */ /* 0x000fe200078e0279 */
[----:B------:R-:W-:-:S03]  /*23e0*/  PRMT R94, RZ, 0x7610, R94 ;  /* 0x00007610ff5e7816 */ /* 0x000fc6000000005e */
[----:B------:R-:W-:Y:S01]  /*23f0*/  IMAD.X R89, R4, 0x1, R69, P1 ;  /* 0x0000000104597824 */ /* 0x000fe200008e0645 */
[C---:B------:R-:W-:Y:S01]  /*2400*/  IADD3 RZ, P1, R56.reuse, R109, RZ ;  /* 0x0000006d38ff7210 */ /* 0x040fe20007f3e0ff */
[C---:B------:R-:W-:Y:S01]  /*2410*/  IMAD.IADD R92, R56.reuse, 0x1, R117 ;  /* 0x00000001385c7824 */ /* 0x040fe200078e0275 */
[----:B------:R-:W-:Y:S01]  /*2420*/  PRMT R96, RZ, 0x7610, R96 ;  /* 0x00007610ff607816 */ /* 0x000fe20000000060 */
[----:B------:R-:W-:Y:S01]  /*2430*/  IMAD.IADD R88, R56, 0x1, R113 ;  /* 0x0000000138587824 */ /* 0x000fe200078e0271 */
[----:B------:R-:W-:Y:S01]  /*2440*/  PRMT R98, RZ, 0x7610, R98 ;  /* 0x00007610ff627816 */ /* 0x000fe20000000062 */
[----:B------:R0:W4:Y:S04]  /*2450*/  @!P0 LDG.E.U8 R94, desc[UR10][R90.64] ;  /* 0x0000000a5a5e8981 */ /* 0x000128000c1e1100 */
[----:B------:R1:W4:Y:S01]  /*2460*/  @!P0 LDG.E.U8 R96, desc[UR10][R92.64] ;  /* 0x0000000a5c608981 */ /* 0x000322000c1e1100 */
[----:B------:R-:W-:-:S03]  /*2470*/  PRMT R100, RZ, 0x7610, R100 ;  /* 0x00007610ff647816 */ /* 0x000fc60000000064 */
[----:B------:R1:W4:Y:S01]  /*2480*/  @!P0 LDG.E.U8 R98, desc[UR10][R88.64] ;  /* 0x0000000a58628981 */ /* 0x000322000c1e1100 */
[----:B0-----:R-:W-:Y:S01]  /*2490*/  IMAD.X R91, R4, 0x1, R71, P1 ;  /* 0x00000001045b7824 */ /* 0x001fe200008e0647 */
[----:B------:R-:W-:-:S05]  /*24a0*/  IADD3 RZ, P1, R56, R105, RZ ;  /* 0x0000006938ff7210 */ /* 0x000fca0007f3e0ff */
[----:B-1----:R-:W-:Y:S01]  /*24b0*/  IMAD.X R93, R4, 0x1, R72, P1 ;  /* 0x00000001045d7824 */ /* 0x002fe200008e0648 */
[C---:B------:R-:W-:Y:S01]  /*24c0*/  IADD3 RZ, P1, R56.reuse, R101, RZ ;  /* 0x0000006538ff7210 */ /* 0x040fe20007f3e0ff */
[----:B------:R-:W-:-:S04]  /*24d0*/  IMAD.IADD R90, R56, 0x1, R109 ;  /* 0x00000001385a7824 */ /* 0x000fc800078e026d */
[----:B------:R-:W-:Y:S01]  /*24e0*/  IMAD.X R89, R4, 0x1, R68, P1 ;  /* 0x0000000104597824 */ /* 0x000fe200008e0644 */
[C---:B------:R-:W-:Y:S01]  /*24f0*/  IADD3 RZ, P1, R56.reuse, R97, RZ ;  /* 0x0000006138ff7210 */ /* 0x040fe20007f3e0ff */
[----:B------:R0:W4:Y:S01]  /*2500*/  @!P0 LDG.E.U8 R100, desc[UR10][R90.64] ;  /* 0x0000000a5a648981 */ /* 0x000122000c1e1100 */
[----:B------:R-:W-:Y:S01]  /*2510*/  PRMT R102, RZ, 0x7610, R102 ;  /* 0x00007610ff667816 */ /* 0x000fe20000000066 */
[C---:B------:R-:W-:Y:S01]  /*2520*/  IMAD.IADD R92, R56.reuse, 0x1, R105 ;  /* 0x00000001385c7824 */ /* 0x040fe200078e0269 */
[----:B------:R-:W-:Y:S01]  /*2530*/  PRMT R104, RZ, 0x7610, R104 ;  /* 0x00007610ff687816 */ /* 0x000fe20000000068 */
[----:B------:R-:W-:-:S03]  /*2540*/  IMAD.IADD R88, R56, 0x1, R101 ;  /* 0x0000000138587824 */ /* 0x000fc600078e0265 */
[----:B------:R1:W4:Y:S01]  /*2550*/  @!P0 LDG.E.U8 R102, desc[UR10][R92.64] ;  /* 0x0000000a5c668981 */ /* 0x000322000c1e1100 */
[----:B0-----:R-:W-:Y:S01]  /*2560*/  IMAD.X R91, R4, 0x1, R123, P1 ;  /* 0x00000001045b7824 */ /* 0x001fe200008e067b */
[----:B------:R-:W-:Y:S02]  /*2570*/  IADD3 RZ, P1, R56, R87, RZ ;  /* 0x0000005738ff7210 */ /* 0x000fe40007f3e0ff */
[----:B------:R0:W4:Y:S03]  /*2580*/  @!P0 LDG.E.U8 R104, desc[UR10][R88.64] ;  /* 0x0000000a58688981 */ /* 0x000126000c1e1100 */
[----:B-1----:R-:W-:Y:S01]  /*2590*/  IMAD.X R93, R4, 0x1, R119, P1 ;  /* 0x00000001045d7824 */ /* 0x002fe200008e0677 */
[C---:B------:R-:W-:Y:S01]  /*25a0*/  IADD3 RZ, P1, R56.reuse, R85, RZ ;  /* 0x0000005538ff7210 */ /* 0x040fe20007f3e0ff */
[----:B------:R-:W-:Y:S01]  /*25b0*/  IMAD.IADD R90, R56, 0x1, R97 ;  /* 0x00000001385a7824 */ /* 0x000fe200078e0261 */
[----:B------:R-:W-:-:S03]  /*25c0*/  PRMT R106, RZ, 0x7610, R106 ;  /* 0x00007610ff6a7816 */ /* 0x000fc6000000006a */
[----:B0-----:R-:W-:Y:S01]  /*25d0*/  IMAD.X R89, R4, 0x1, R115, P1 ;  /* 0x0000000104597824 */ /* 0x001fe200008e0673 */
[C---:B------:R-:W-:Y:S01]  /*25e0*/  IADD3 RZ, P1, R56.reuse, R83, RZ ;  /* 0x0000005338ff7210 */ /* 0x040fe20007f3e0ff */
[C---:B------:R-:W-:Y:S01]  /*25f0*/  IMAD.IADD R92, R56.reuse, 0x1, R87 ;  /* 0x00000001385c7824 */ /* 0x040fe200078e0257 */
[----:B------:R0:W4:Y:S01]  /*2600*/  @!P0 LDG.E.U8 R106, desc[UR10][R90.64] ;  /* 0x0000000a5a6a8981 */ /* 0x000122000c1e1100 */
[----:B------:R-:W-:Y:S02]  /*2610*/  IMAD.IADD R88, R56, 0x1, R85 ;  /* 0x0000000138587824 */ /* 0x000fe400078e0255 */
[----:B0-----:R-:W-:Y:S01]  /*2620*/  IMAD.X R91, R4, 0x1, R111, P1 ;  /* 0x00000001045b7824 */ /* 0x001fe200008e066f */
[C---:B------:R-:W-:Y:S01]  /*2630*/  IADD3 RZ, P1, R56.reuse, R81, RZ ;  /* 0x0000005138ff7210 */ /* 0x040fe20007f3e0ff */
[----:B------:R-:W-:Y:S01]  /*2640*/  IMAD.IADD R90, R56, 0x1, R83 ;  /* 0x00000001385a7824 */ /* 0x000fe200078e0253 */
[----:B--2---:R0:W-:Y:S02]  /*2650*/  STS.U8 [R7+UR8], R108 ;  /* 0x0000006c07007988 */ /* 0x0041e40008000008 */
[----:B0-----:R-:W-:-:S02]  /*2660*/  PRMT R108, RZ, 0x7610, R108 ;  /* 0x00007610ff6c7816 */ /* 0x001fc4000000006c */
[----:B---3--:R0:W-:Y:S04]  /*2670*/  STS.U8 [R7+UR8+0x2], R110 ;  /* 0x0000026e07007988 */ /* 0x0081e80008000008 */
[----:B------:R1:W2:Y:S01]  /*2680*/  @!P0 LDG.E.U8 R108, desc[UR10][R92.64] ;  /* 0x0000000a5c6c8981 */ /* 0x0002a2000c1e1100 */
[----:B0-----:R-:W-:Y:S01]  /*2690*/  PRMT R110, RZ, 0x7610, R110 ;  /* 0x00007610ff6e7816 */ /* 0x001fe2000000006e */
[----:B-1----:R-:W-:Y:S01]  /*26a0*/  IMAD.X R93, R4, 0x1, R107, P1 ;  /* 0x00000001045d7824 */ /* 0x002fe200008e066b */
[C---:B------:R-:W-:Y:S01]  /*26b0*/  IADD3 RZ, P1, R56.reuse, R79, RZ ;  /* 0x0000004f38ff7210 */ /* 0x040fe20007f3e0ff */
[----:B-----5:R0:W-:Y:S01]  /*26c0*/  STS.U8 [R7+UR8+0x4], R112 ;  /* 0x0000047007007988 */ /* 0x0201e20008000008 */
[----:B------:R-:W-:-:S03]  /*26d0*/  IMAD.IADD R92, R56, 0x1, R81 ;  /* 0x00000001385c7824 */ /* 0x000fc600078e0251 */
[----:B------:R1:W3:Y:S04]  /*26e0*/  @!P0 LDG.E.U8 R110, desc[UR10][R88.64] ;  /* 0x0000000a586e8981 */ /* 0x0002e8000c1e1100 */
[----:B------:R5:W-:Y:S01]  /*26f0*/  STS.U8 [R7+UR8+0x6], R114 ;  /* 0x0000067207007988 */ /* 0x000be20008000008 */
[----:B0-----:R-:W-:Y:S01]  /*2700*/  PRMT R112, RZ, 0x7610, R112 ;  /* 0x00007610ff707816 */ /* 0x001fe20000000070 */
[----:B-1----:R-:W-:Y:S01]  /*2710*/  IMAD.X R89, R4, 0x1, R103, P1 ;  /* 0x0000000104597824 */ /* 0x002fe200008e0667 */
[----:B------:R-:W-:-:S04]  /*2720*/  IADD3 RZ, P1, R56, R77, RZ ;  /* 0x0000004d38ff7210 */ /* 0x000fc80007f3e0ff */
[----:B------:R0:W2:Y:S01]  /*2730*/  @!P0 LDG.E.U8 R112, desc[UR10][R90.64] ;  /* 0x0000000a5a708981 */ /* 0x0000a2000c1e1100 */
[----:B-----5:R-:W-:-:S03]  /*2740*/  PRMT R114, RZ, 0x7610, R114 ;  /* 0x00007610ff727816 */ /* 0x020fc60000000072 */
[----:B------:R1:W-:Y:S01]  /*2750*/  STS.U8 [R7+UR8+0x8], R116 ;  /* 0x0000087407007988 */ /* 0x0003e20008000008 */
[----:B------:R-:W-:-:S03]  /*2760*/  IMAD.IADD R88, R56, 0x1, R79 ;  /* 0x0000000138587824 */ /* 0x000fc600078e024f */
[----:B------:R5:W2:Y:S01]  /*2770*/  @!P0 LDG.E.U8 R114, desc[UR10][R92.64] ;  /* 0x0000000a5c728981 */ /* 0x000aa2000c1e1100 */
[----:B0-----:R-:W-:Y:S01]  /*2780*/  IMAD.X R91, R4, 0x1, R99, P1 ;  /* 0x00000001045b7824 */ /* 0x001fe200008e0663 */
[----:B-1----:R-:W-:Y:S02]  /*2790*/  PRMT R116, RZ, 0x7610, R116 ;  /* 0x00007610ff747816 */ /* 0x002fe40000000074 */
[----:B-----5:R-:W-:-:S04]  /*27a0*/  IADD3 R92, P1, R56, R125, RZ ;  /* 0x0000007d385c7210 */ /* 0x020fc80007f3e0ff */
[----:B------:R0:W5:Y:S01]  /*27b0*/  @!P0 LDG.E.U8 R116, desc[UR10][R88.64] ;  /* 0x0000000a58748981 */ /* 0x000162000c1e1100 */
[----:B------:R-:W-:-:S03]  /*27c0*/  IMAD.X R93, R4, 0x1, R63, P1 ;  /* 0x00000001045d7824 */ /* 0x000fc600008e063f */
[----:B----4-:R1:W-:Y:S01]  /*27d0*/  STS.U8 [R7+UR8+0xc], R124 ;  /* 0x00000c7c07007988 */ /* 0x0103e20008000008 */
[C---:B------:R-:W-:Y:S01]  /*27e0*/  IMAD.IADD R90, R56.reuse, 0x1, R77 ;  /* 0x00000001385a7824 */ /* 0x040fe200078e024d */
[----:B0-----:R-:W-:Y:S02]  /*27f0*/  IADD3 R88, P1, R56, R70, RZ ;  /* 0x0000004638587210 */ /* 0x001fe40007f3e0ff */
[----:B------:R0:W-:Y:S01]  /*2800*/  STS.U8 [R7+UR8+0xa], R120 ;  /* 0x00000a7807007988 */ /* 0x0001e20008000008 */
[----:B-1----:R-:W-:Y:S02]  /*2810*/  PRMT R124, RZ, 0x7610, R124 ;  /* 0x00007610ff7c7816 */ /* 0x002fe4000000007c */
[----:B------:R-:W-:Y:S01]  /*2820*/  IMAD.X R89, R4, 0x1, R61, P1 ;  /* 0x0000000104597824 */ /* 0x000fe200008e063d */
[----:B------:R-:W-:-:S03]  /*2830*/  IADD3 RZ, P1, R56, R5, RZ ;  /* 0x0000000538ff7210 */ /* 0x000fc60007f3e0ff */
[----:B------:R1:W4:Y:S01]  /*2840*/  @!P0 LDG.E.U8 R124, desc[UR10][R92.64] ;  /* 0x0000000a5c7c8981 */ /* 0x000322000c1e1100 */
[----:B0-----:R-:W-:-:S06]  /*2850*/  PRMT R120, RZ, 0x7610, R120 ;  /* 0x00007610ff787816 */ /* 0x001fcc0000000078 */
[----:B------:R0:W5:Y:S01]  /*2860*/  @!P0 LDG.E.U8 R120, desc[UR10][R90.64] ;  /* 0x0000000a5a788981 */ /* 0x000162000c1e1100 */
[----:B-1----:R-:W-:Y:S02]  /*2870*/  PRMT R93, RZ, 0x7610, R93 ;  /* 0x00007610ff5d7816 */ /* 0x002fe4000000005d */
[----:B------:R-:W-:-:S04]  /*2880*/  PRMT R92, RZ, 0x7610, R92 ;  /* 0x00007610ff5c7816 */ /* 0x000fc8000000005c */
[----:B------:R-:W4:Y:S01]  /*2890*/  @!P0 LDG.E.U8 R93, desc[UR10][R88.64] ;  /* 0x0000000a585d8981 */ /* 0x000f22000c1e1100 */
[----:B0-----:R-:W-:Y:S02]  /*28a0*/  IMAD.IADD R90, R56, 0x1, R5 ;  /* 0x00000001385a7824 */ /* 0x001fe400078e0205 */
[----:B------:R-:W-:-:S05]  /*28b0*/  IMAD.X R91, R4, 0x1, R95, P1 ;  /* 0x00000001045b7824 */ /* 0x000fca00008e065f */
[----:B------:R-:W4:Y:S04]  /*28c0*/  @!P0 LDG.E.U8 R92, desc[UR10][R90.64] ;  /* 0x0000000a5a5c8981 */ /* 0x000f28000c1e1100 */
[----:B------:R0:W-:Y:S04]  /*28d0*/  STS.U8 [R7+UR8+0xe], R122 ;  /* 0x00000e7a07007988 */ /* 0x0001e80008000008 */
[----:B------:R0:W-:Y:S04]  /*28e0*/  STS.U8 [R3+UR8], R118 ;  /* 0x0000007603007988 */ /* 0x0001e80008000008 */
[----:B------:R0:W-:Y:S04]  /*28f0*/  STS.U8 [R3+UR8+0x2], R74 ;  /* 0x0000024a03007988 */ /* 0x0001e80008000008 */
        /* <DEDUP_REMOVED lines=9> */
[----:B------:R0:W-:Y:S01]  /*2990*/  STS.U8 [R60+UR8+0xc00], R106 ;  /* 0x000c006a3c007988 */ /* 0x0001e20008000008 */
[----:B------:R-:W-:Y:S01]  /*29a0*/  UMOV UR5, 0xc0000010 ;  /* 0xc000001000057882 */ /* 0x000fe20000000000 */
[----:B------:R-:W-:-:S02]  /*29b0*/  UMOV UR7, 0xc0000010 ;  /* 0xc000001000077882 */ /* 0x000fc40000000000 */
[----:B---3--:R0:W-:Y:S04]  /*29c0*/  STS.U8 [R60+UR8+0xd00], R110 ;  /* 0x000d006e3c007988 */ /* 0x0081e80008000008 */
[----:B--2---:R0:W-:Y:S04]  /*29d0*/  STS.U8 [R60+UR8+0xe00], R114 ;  /* 0x000e00723c007988 */ /* 0x0041e80008000008 */
[----:B-----5:R0:W-:Y:S04]  /*29e0*/  STS.U8 [R60+UR8+0xf00], R120 ;  /* 0x000f00783c007988 */ /* 0x0201e80008000008 */
[----:B----4-:R0:W-:Y:S04]  /*29f0*/  STS.U8 [R60+UR8+0x800], R93 ;  /* 0x0008005d3c007988 */ /* 0x0101e80008000008 */
        /* <DEDUP_REMOVED lines=8> */
[----:B------:R1:W-:Y:S06]  /*2a80*/  MEMBAR.ALL.CTA ;  /* 0x0000000000007992 */ /* 0x0003ec0000008000 */
[----:B-1----:R-:W1:Y:S02]  /*2a90*/  FENCE.VIEW.ASYNC.S ;  /* 0x00000000000073c6 */ /* 0x002e640000000000 */
[----:B-1----:R-:W-:Y:S06]  /*2aa0*/  BAR.SYNC.DEFER_BLOCKING 0x0 ;  /* 0x0000000000007b1d */ /* 0x002fec0000010000 */
[----:B------:R-:W-:-:S06]  /*2ab0*/  WARPGROUP.ARRIVE ;  /* 0x00000000000079c5 */ /* 0x000fcc0000000000 */
[----:B------:R-:W-:Y:S01]  /*2ac0*/  QGMMA.64x64x32.F32.E4M3.E4M3 R24, gdesc[UR4], R24, gsb0 ;  /* 0x00e00000041879f3 */ /* 0x000fe20008000818 */
[----:B------:R-:W-:Y:S02]  /*2ad0*/  USHF.R.S32.HI UR5, URZ, 0x1f, UR12 ;  /* 0x0000001f3f057899 */ /* 0x000fe4000801140c */
[----:B------:R-:W-:Y:S01]  /*2ae0*/  IADD3 R81, P4, R81, UR12, RZ ;  /* 0x0000000c51517c10 */ /* 0x000fe2000ff9e0ff */
[----:B------:R-:W-:-:S03]  /*2af0*/  VIADD R58, R58, 0xffffffff ;  /* 0xffffffff3a3a7836 */ /* 0x000fc60000000000 */
[----:B------:R-:W-:Y:S02]  /*2b00*/  IADD3.X R107, R107, UR5, RZ, P4, !PT ;  /* 0x000000056b6b7c10 */ /* 0x000fe4000a7fe4ff */
[----:B------:R-:W-:Y:S02]  /*2b10*/  IADD3 R109, P4, R109, UR12, RZ ;  /* 0x0000000c6d6d7c10 */ /* 0x000fe4000ff9e0ff */
[----:B------:R-:W-:Y:S02]  /*2b20*/  IADD3 R5, P1, R5, UR12, RZ ;  /* 0x0000000c05057c10 */ /* 0x000fe4000ff3e0ff */
[----:B------:R-:W-:Y:S02]  /*2b30*/  IADD3 R77, P2, R77, UR12, RZ ;  /* 0x0000000c4d4d7c10 */ /* 0x000fe4000ff5e0ff */
[----:B------:R-:W-:Y:S02]  /*2b40*/  IADD3.X R71, R71, UR5, RZ, P4, !PT ;  /* 0x0000000547477c10 */ /* 0x000fe4000a7fe4ff */
[----:B------:R-:W-:-:S02]  /*2b50*/  ISETP.NE.U32.AND P4, PT, R58, RZ, PT ;  /* 0x000000ff3a00720c */ /* 0x000fc40003f85070 */
[----:B------:R-:W-:Y:S02]  /*2b60*/  IADD3 R79, P3, R79, UR12, RZ ;  /* 0x0000000c4f4f7c10 */ /* 0x000fe4000ff7e0ff */
[----:B------:R-:W-:Y:S02]  /*2b70*/  IADD3.X R95, R95, UR5, RZ, P1, !PT ;  /* 0x000000055f5f7c10 */ /* 0x000fe40008ffe4ff */
[----:B------:R-:W-:Y:S02]  /*2b80*/  IADD3.X R99, R99, UR5, RZ, P2, !PT ;  /* 0x0000000563637c10 */ /* 0x000fe400097fe4ff */
[----:B------:R-:W-:Y:S02]  /*2b90*/  IADD3 R83, P5, R83, UR12, RZ ;  /* 0x0000000c53537c10 */ /* 0x000fe4000ffbe0ff */
[----:B------:R-:W-:Y:S02]  /*2ba0*/  IADD3 R85, P6, R85, UR12, RZ ;  /* 0x0000000c55557c10 */ /* 0x000fe4000ffde0ff */
[----:B------:R-:W-:-:S02]  /*2bb0*/  IADD3 R87, P0, R87, UR12, RZ ;  /* 0x0000000c57577c10 */ /* 0x000fc4000ff1e0ff */
[----:B------:R-:W-:Y:S02]  /*2bc0*/  IADD3 R97, P1, R97, UR12, RZ ;  /* 0x0000000c61617c10 */ /* 0x000fe4000ff3e0ff */
[----:B------:R-:W-:Y:S02]  /*2bd0*/  IADD3 R101, P2, R101, UR12, RZ ;  /* 0x0000000c65657c10 */ /* 0x000fe4000ff5e0ff */
[----:B------:R-:W-:Y:S02]  /*2be0*/  IADD3.X R103, R103, UR5, RZ, P3, !PT ;  /* 0x0000000567677c10 */ /* 0x000fe40009ffe4ff */
[----:B------:R-:W-:Y:S02]  /*2bf0*/  IADD3 R105, P3, R105, UR12, RZ ;  /* 0x0000000c69697c10 */ /* 0x000fe4000ff7e0ff */
[----:B------:R-:W-:Y:S02]  /*2c00*/  IADD3.X R111, R111, UR5, RZ, P5, !PT ;  /* 0x000000056f6f7c10 */ /* 0x000fe4000affe4ff */
[----:B------:R-:W-:-:S02]  /*2c10*/  IADD3.X R115, R115, UR5, RZ, P6, !PT ;  /* 0x0000000573737c10 */ /* 0x000fc4000b7fe4ff */
[----:B------:R-:W-:Y:S02]  /*2c20*/  IADD3.X R119, R119, UR5, RZ, P0, !PT ;  /* 0x0000000577777c10 */ /* 0x000fe400087fe4ff */
[----:B------:R-:W-:Y:S02]  /*2c30*/  IADD3.X R123, R123, UR5, RZ, P1, !PT ;  /* 0x000000057b7b7c10 */ /* 0x000fe40008ffe4ff */
[----:B------:R-:W-:Y:S02]  /*2c40*/  IADD3.X R68, R68, UR5, RZ, P2, !PT ;  /* 0x0000000544447c10 */ /* 0x000fe400097fe4ff */
[----:B------:R-:W-:Y:S02]  /*2c50*/  IADD3 R113, P5, R113, UR12, RZ ;  /* 0x0000000c71717c10 */ /* 0x000fe4000ffbe0ff */
[----:B------:R-:W-:Y:S02]  /*2c60*/  IADD3 R117, P6, R117, UR12, RZ ;  /* 0x0000000c75757c10 */ /* 0x000fe4000ffde0ff */
[----:B------:R-:W-:-:S02]  /*2c70*/  IADD3 R121, P0, R121, UR12, RZ ;  /* 0x0000000c79797c10 */ /* 0x000fc4000ff1e0ff */
[----:B------:R-:W-:Y:S02]  /*2c80*/  IADD3 R125, P1, R125, UR12, RZ ;  /* 0x0000000c7d7d7c10 */ /* 0x000fe4000ff3e0ff */
[----:B------:R-:W-:Y:S02]  /*2c90*/  IADD3 R70, P2, R70, UR12, RZ ;  /* 0x0000000c46467c10 */ /* 0x000fe4000ff5e0ff */
[----:B------:R-:W-:Y:S01]  /*2ca0*/  IADD3.X R72, R72, UR5, RZ, P3, !PT ;  /* 0x0000000548487c10 */ /* 0x000fe20009ffe4ff */
[----:B------:R-:W-:Y:S01]  /*2cb0*/  UIADD3 UR9, UR9, -0x20, URZ ;  /* 0xffffffe009097890 */ /* 0x000fe2000fffe03f */
[----:B------:R-:W-:Y:S02]  /*2cc0*/  IADD3 R73, P3, R10, R73, RZ ;  /* 0x000000490a497210 */ /* 0x000fe40007f7e0ff */
[----:B------:R-:W-:Y:S02]  /*2cd0*/  IADD3.X R69, R69, UR5, RZ, P5, !PT ;  /* 0x0000000545457c10 */ /* 0x000fe4000affe4ff */
[----:B------:R-:W-:-:S02]  /*2ce0*/  IADD3.X R67, R67, UR5, RZ, P6, !PT ;  /* 0x0000000543437c10 */ /* 0x000fc4000b7fe4ff */
[----:B------:R-:W-:Y:S02]  /*2cf0*/  IADD3.X R65, R65, UR5, RZ, P0, !PT ;  /* 0x0000000541417c10 */ /* 0x000fe400087fe4ff */
[----:B------:R-:W-:Y:S02]  /*2d00*/  IADD3.X R63, R63, UR5, RZ, P1, !PT ;  /* 0x000000053f3f7c10 */ /* 0x000fe40008ffe4ff */
[----:B------:R-:W-:Y:S02]  /*2d10*/  IADD3.X R61, R61, UR5, RZ, P2, !PT ;  /* 0x000000053d3d7c10 */ /* 0x000fe400097fe4ff */
[----:B------:R-:W-:Y:S01]  /*2d20*/  LEA.HI.X.SX32 R59, R10, R59, 0x1, P3 ;  /* 0x0000003b0a3b7211 */ /* 0x000fe200018f0eff */
[----:B------:R-:W-:Y:S02]  /*2d30*/  WARPGROUP.DEPBAR.LE gsb0, 0x0 ;  /* 0x00008000000079c5 */ /* 0x000fe40000010000 */
[----:B0-----:R-:W-:Y:S05]  /*2d40*/  @P4 BRA `(.L_x_1) ;  /* 0xfffffff0000c4947 */ /* 0x001fea000383ffff */
.L_x_0:
[----:B------:R-:W-:Y:S01]  /*2d50*/  F2FP.SATFINITE.E4M3.F32.PACK_AB_MERGE_C R25, R25, R24, RZ ;  /* 0x000000181919723e */ /* 0x000fe200048070ff */
[C---:B------:R-:W-:Y:S01]  /*2d60*/  IMAD.SHL.U32 R4, R0.reuse, 0x10, RZ ;  /* 0x0000001000047824 */ /* 0x040fe200078e00ff */
[----:B------:R-:W-:Y:S01]  /*2d70*/  F2FP.SATFINITE.E4M3.F32.PACK_AB_MERGE_C R27, R27, R26, RZ ;  /* 0x0000001a1b1b723e */ /* 0x000fe200048070ff */
[----:B------:R-:W-:Y:S01]  /*2d80*/  IMAD.SHL.U32 R5, R0, 0x80, RZ ;  /* 0x0000008000057824 */ /* 0x000fe200078e00ff */
[----:B------:R-:W-:Y:S01]  /*2d90*/  F2FP.SATFINITE.E4M3.F32.PACK_AB_MERGE_C R29, R29, R28, RZ ;  /* 0x0000001c1d1d723e */ /* 0x000fe200048070ff */
[--C-:B------:R-:W-:Y:S01]  /*2da0*/  IMAD.IADD R64, R64, 0x1, R75.reuse ;  /* 0x0000000140407824 */ /* 0x100fe200078e024b */
[----:B------:R-:W-:Y:S01]  /*2db0*/  F2FP.SATFINITE.E4M3.F32.PACK_AB_MERGE_C R31, R31, R30, RZ ;  /* 0x0000001e1f1f723e */ /* 0x000fe200048070ff */
[----:B------:R-:W-:Y:S01]  /*2dc0*/  IMAD.IADD R62, R62, 0x1, R75 ;  /* 0x000000013e3e7824 */ /* 0x000fe200078e024b */
[----:B------:R-:W-:Y:S01]  /*2dd0*/  F2FP.SATFINITE.E4M3.F32.PACK_AB_MERGE_C R3, R33, R32, RZ ;  /* 0x000000202103723e */ /* 0x000fe200048070ff */
[----:B------:R-:W-:Y:S01]  /*2de0*/  BAR.SYNC.DEFER_BLOCKING 0x0 ;  /* 0x0000000000007b1d */ /* 0x000fe20000010000 */
[----:B------:R-:W-:-:S02]  /*2df0*/  F2FP.SATFINITE.E4M3.F32.PACK_AB_MERGE_C R35, R35, R34, RZ ;  /* 0x000000222323723e */ /* 0x000fc400048070ff */
[----:B------:R-:W-:Y:S02]  /*2e00*/  F2FP.SATFINITE.E4M3.F32.PACK_AB_MERGE_C R41, R41, R40, RZ ;  /* 0x000000282929723e */ /* 0x000fe400048070ff */
[----:B------:R-:W-:Y:S01]  /*2e10*/  F2FP.SATFINITE.E4M3.F32.PACK_AB_MERGE_C R42, R43, R42, RZ ;  /* 0x0000002a2b2a723e */ /* 0x000fe200048070ff */
[----:B------:R-:W-:Y:S01]  /*2e20*/  ULDC.64 UR6, c[0x0][0x228] ;  /* 0x00008a0000067ab9 */ /* 0x000fe20000000a00 */
[----:B------:R-:W-:Y:S01]  /*2e30*/  F2FP.SATFINITE.E4M3.F32.PACK_AB_MERGE_C R44, R45, R44, RZ ;  /* 0x0000002c2d2c723e */ /* 0x000fe200048070ff */
[----:B------:R-:W-:Y:S01]  /*2e40*/  ULDC UR4, c[0x0][0x244] ;  /* 0x0000910000047ab9 */ /* 0x000fe20000000800 */
[----:B------:R-:W-:Y:S02]  /*2e50*/  F2FP.SATFINITE.E4M3.F32.PACK_AB_MERGE_C R47, R47, R46, RZ ;  /* 0x0000002e2f2f723e */ /* 0x000fe400048070ff */
[----:B------:R-:W-:Y:S02]  /*2e60*/  F2FP.SATFINITE.E4M3.F32.PACK_AB_MERGE_C R48, R49, R48, RZ ;  /* 0x000000303130723e */ /* 0x000fe400048070ff */
[----:B------:R-:W-:-:S02]  /*2e70*/  F2FP.SATFINITE.E4M3.F32.PACK_AB_MERGE_C R50, R51, R50, RZ ;  /* 0x000000323332723e */ /* 0x000fc400048070ff */
[C---:B------:R-:W-:Y:S02]  /*2e80*/  LOP3.LUT R10, R75.reuse, R66, RZ, 0xfc, !PT ;  /* 0x000000424b0a7212 */ /* 0x040fe400078efcff */
[C-C-:B------:R-:W-:Y:S02]  /*2e90*/  LOP3.LUT R17, R75.reuse, 0x3c, R66.reuse, 0xfe, !PT ;  /* 0x0000003c4b117812 */ /* 0x140fe400078efe42 */
[C-C-:B------:R-:W-:Y:S02]  /*2ea0*/  LOP3.LUT R19, R75.reuse, 0x3a, R66.reuse, 0xfe, !PT ;  /* 0x0000003a4b137812 */ /* 0x140fe400078efe42 */
[C-C-:B------:R-:W-:Y:S02]  /*2eb0*/  LOP3.LUT R33, R75.reuse, 0x38, R66.reuse, 0xfe, !PT ;  /* 0x000000384b217812 */ /* 0x140fe400078efe42 */
[C-C-:B------:R-:W-:Y:S02]  /*2ec0*/  LOP3.LUT R43, R75.reuse, 0x36, R66.reuse, 0xfe, !PT ;  /* 0x000000364b2b7812 */ /* 0x140fe400078efe42 */
[----:B------:R-:W-:-:S02]  /*2ed0*/  LOP3.LUT R40, R75, 0x34, R66, 0xfe, !PT ;  /* 0x000000344b287812 */ /* 0x000fc400078efe42 */
[C-C-:B------:R-:W-:Y:S02]  /*2ee0*/  LOP3.LUT R45, R75.reuse, 0x32, R66.reuse, 0xfe, !PT ;  /* 0x000000324b2d7812 */ /* 0x140fe400078efe42 */
        /* <DEDUP_REMOVED lines=20> */
[----:B------:R-:W-:Y:S02]  /*3030*/  LOP3.LUT R66, R75, 0x2, R66, 0xfe, !PT ;  /* 0x000000024b427812 */ /* 0x000fe400078efe42 */
[C---:B------:R-:W-:Y:S01]  /*3040*/  LEA.HI R75, R0.reuse, R75, RZ, 0x1a ;  /* 0x0000004b004b7211 */ /* 0x040fe200078fd0ff */
[----:B------:R-:W-:Y:S01]  /*3050*/  IMAD.SHL.U32 R0, R0, 0x8, RZ ;  /* 0x0000000800007824 */ /* 0x000fe200078e00ff */
[----:B------:R-:W-:-:S02]  /*3060*/  LOP3.LUT R4, R4, 0x70, RZ, 0xc0, !PT ;  /* 0x0000007004047812 */ /* 0x000fc400078ec0ff */
[----:B------:R-:W-:Y:S02]  /*3070*/  LOP3.LUT R5, R5, 0x400, RZ, 0xc0, !PT ;  /* 0x0000040005057812 */ /* 0x000fe400078ec0ff */
[----:B------:R-:W-:Y:S02]  /*3080*/  LOP3.LUT R25, R25, 0xffff, RZ, 0xc0, !PT ;  /* 0x0000ffff19197812 */ /* 0x000fe400078ec0ff */
[----:B------:R-:W-:Y:S02]  /*3090*/  LOP3.LUT R8, R3, 0xffff, RZ, 0xc0, !PT ;  /* 0x0000ffff03087812 */ /* 0x000fe400078ec0ff */
[----:B------:R-:W-:Y:S02]  /*30a0*/  LOP3.LUT R6, R29, 0xffff, RZ, 0xc0, !PT ;  /* 0x0000ffff1d067812 */ /* 0x000fe400078ec0ff */
[----:B------:R-:W-:Y:S02]  /*30b0*/  IADD3 R5, R5, UR8, R4 ;  /* 0x0000000805057c10 */ /* 0x000fe4000fffe004 */
[----:B------:R-:W-:-:S02]  /*30c0*/  LOP3.LUT R0, R0, 0x380, RZ, 0xc0, !PT ;  /* 0x0000038000007812 */ /* 0x000fc400078ec0ff */
[----:B------:R-:W-:Y:S02]  /*30d0*/  PRMT R4, R8, 0x3340, R1 ;  /* 0x0000334008047816 */ /* 0x000fe40000000001 */
[----:B------:R-:W-:Y:S01]  /*30e0*/  PRMT R3, R25, 0x3340, R6 ;  /* 0x0000334019037816 */ /* 0x000fe20000000006 */
[----:B------:R-:W-:Y:S01]  /*30f0*/  IMAD.IADD R13, R0, 0x1, R5 ;  /* 0x00000001000d7824 */ /* 0x000fe200078e0205 */
[----:B------:R-:W-:Y:S02]  /*3100*/  LOP3.LUT R27, R27, 0xffff, RZ, 0xc0, !PT ;  /* 0x0000ffff1b1b7812 */ /* 0x000fe400078ec0ff */
[----:B------:R-:W-:Y:S02]  /*3110*/  LOP3.LUT R68, R31, 0xffff, RZ, 0xc0, !PT ;  /* 0x0000ffff1f447812 */ /* 0x000fe400078ec0ff */
[----:B------:R-:W-:Y:S02]  /*3120*/  LOP3.LUT R70, R35, 0xffff, RZ, 0xc0, !PT ;  /* 0x0000ffff23467812 */ /* 0x000fe400078ec0ff */
[----:B------:R-:W-:-:S02]  /*3130*/  PRMT R9, R3, 0x5410, R4 ;  /* 0x0000541003097816 */ /* 0x000fc40000000004 */
[----:B------:R-:W-:Y:S02]  /*3140*/  SHF.R.U32.HI R0, RZ, 0x8, R25 ;  /* 0x00000008ff007819 */ /* 0x000fe40000011619 */
[----:B------:R-:W-:Y:S02]  /*3150*/  SHF.R.U32.HI R4, RZ, 0x8, R6 ;  /* 0x00000008ff047819 */ /* 0x000fe40000011606 */
[----:B------:R-:W-:Y:S02]  /*3160*/  SHF.R.U32.HI R6, RZ, 0x8, R8 ;  /* 0x00000008ff067819 */ /* 0x000fe40000011608 */
[----:B------:R-:W-:Y:S02]  /*3170*/  SHF.R.U32.HI R3, RZ, 0x8, R27 ;  /* 0x00000008ff037819 */ /* 0x000fe4000001161b */
[----:B------:R-:W-:Y:S02]  /*3180*/  SHF.R.U32.HI R5, RZ, 0x8, R68 ;  /* 0x00000008ff057819 */ /* 0x000fe40000011644 */
[----:B------:R-:W-:-:S02]  /*3190*/  SHF.R.U32.HI R7, RZ, 0x8, R70 ;  /* 0x00000008ff077819 */ /* 0x000fc40000011646 */
[----:B------:R-:W-:Y:S02]  /*31a0*/  LOP3.LUT R11, R0, 0xffff, RZ, 0xc0, !PT ;  /* 0x0000ffff000b7812 */ /* 0x000fe400078ec0ff */
[----:B------:R-:W-:Y:S02]  /*31b0*/  LOP3.LUT R4, R4, 0xffff, RZ, 0xc0, !PT ;  /* 0x0000ffff04047812 */ /* 0x000fe400078ec0ff */
[----:B------:R-:W-:Y:S02]  /*31c0*/  LOP3.LUT R6, R6, 0xffff, RZ, 0xc0, !PT ;  /* 0x0000ffff06067812 */ /* 0x000fe400078ec0ff */
[----:B------:R-:W-:Y:S02]  /*31d0*/  LOP3.LUT R5, R5, 0xffff, RZ, 0xc0, !PT ;  /* 0x0000ffff05057812 */ /* 0x000fe400078ec0ff */
[----:B------:R-:W-:Y:S02]  /*31e0*/  LOP3.LUT R0, R3, 0xffff, RZ, 0xc0, !PT ;  /* 0x0000ffff03007812 */ /* 0x000fe400078ec0ff */
[----:B------:R-:W-:-:S02]  /*31f0*/  LOP3.LUT R7, R7, 0xffff, RZ, 0xc0, !PT ;  /* 0x0000ffff07077812 */ /* 0x000fc400078ec0ff */
[----:B------:R-:W-:Y:S02]  /*3200*/  F2FP.SATFINITE.E4M3.F32.PACK_AB_MERGE_C R36, R37, R36, RZ ;  /* 0x000000242524723e */ /* 0x000fe400048070ff */
[----:B------:R-:W-:Y:S02]  /*3210*/  F2FP.SATFINITE.E4M3.F32.PACK_AB_MERGE_C R38, R39, R38, RZ ;  /* 0x000000262726723e */ /* 0x000fe400048070ff */
[----:B------:R-:W-:Y:S02]  /*3220*/  PRMT R8, R27, 0x3340, R68 ;  /* 0x000033401b087816 */ /* 0x000fe40000000044 */
[--C-:B------:R-:W-:Y:S02]  /*3230*/  PRMT R15, R70, 0x3340, R1.reuse ;  /* 0x00003340460f7816 */ /* 0x100fe40000000001 */
[----:B------:R-:W-:Y:S02]  /*3240*/  PRMT R4, R11, 0x3340, R4 ;  /* 0x000033400b047816 */ /* 0x000fe40000000004 */
[----:B------:R-:W-:-:S02]  /*3250*/  PRMT R3, R6, 0x3340, R1 ;  /* 0x0000334006037816 */ /* 0x000fc40000000001 */
[----:B------:R-:W-:Y:S02]  /*3260*/  PRMT R0, R0, 0x3340, R5 ;  /* 0x0000334000007816 */ /* 0x000fe40000000005 */
[----:B------:R-:W-:Y:S02]  /*3270*/  PRMT R7, R7, 0x3340, R2 ;  /* 0x0000334007077816 */ /* 0x000fe40000000002 */
[----:B------:R-:W-:Y:S02]  /*3280*/  LOP3.LUT R36, R36, 0xffff, RZ, 0xc0, !PT ;  /* 0x0000ffff24247812 */ /* 0x000fe400078ec0ff */
[----:B------:R-:W-:Y:S02]  /*3290*/  PRMT R3, R4, 0x5410, R3 ;  /* 0x0000541004037816 */ /* 0x000fe40000000003 */
[----:B------:R-:W-:Y:S02]  /*32a0*/  PRMT R15, R8, 0x5410, R15 ;  /* 0x00005410080f7816 */ /* 0x000fe4000000000f */
[----:B------:R-:W-:-:S02]  /*32b0*/  PRMT R7, R0, 0x5410, R7 ;  /* 0x0000541000077816 */ /* 0x000fc40000000007 */
[----:B------:R-:W-:Y:S02]  /*32c0*/  LOP3.LUT R38, R38, 0xffff, RZ, 0xc0, !PT ;  /* 0x0000ffff26267812 */ /* 0x000fe400078ec0ff */
[--C-:B------:R-:W-:Y:S02]  /*32d0*/  PRMT R4, R9, 0x4210, R36.reuse ;  /* 0x0000421009047816 */ /* 0x100fe40000000024 */
[----:B------:R-:W-:Y:S02]  /*32e0*/  PRMT R5, R3, 0x5210, R36 ;  /* 0x0000521003057816 */ /* 0x000fe40000000024 */
[--C-:B------:R-:W-:Y:S02]  /*32f0*/  PRMT R6, R15, 0x4210, R38.reuse ;  /* 0x000042100f067816 */ /* 0x100fe40000000026 */
[----:B------:R-:W-:Y:S02]  /*3300*/  PRMT R7, R7, 0x5210, R38 ;  /* 0x0000521007077816 */ /* 0x000fe40000000026 */
[----:B------:R-:W-:-:S02]  /*3310*/  LOP3.LUT R48, R48, 0xffff, RZ, 0xc0, !PT ;  /* 0x0000ffff30307812 */ /* 0x000fc400078ec0ff */
[----:B------:R-:W-:Y:S01]  /*3320*/  LOP3.LUT R41, R41, 0xffff, RZ, 0xc0, !PT ;  /* 0x0000ffff29297812 */ /* 0x000fe200078ec0ff */
[----:B------:R-:W-:Y:S01]  /*3330*/  STSM.16.M88.4 [R13], R4 ;  /* 0x000000040d007844 */ /* 0x000fe20000000200 */
[----:B------:R-:W-:Y:S02]  /*3340*/  LOP3.LUT R44, R44, 0xffff, RZ, 0xc0, !PT ;  /* 0x0000ffff2c2c7812 */ /* 0x000fe400078ec0ff */
[----:B------:R-:W-:Y:S02]  /*3350*/  ISETP.GE.AND P0, PT, R2, UR6, PT ;  /* 0x0000000602007c0c */ /* 0x000fe4000bf06270 */
[----:B------:R-:W-:Y:S02]  /*3360*/  PRMT R3, R48, 0x3340, R1 ;  /* 0x0000334030037816 */ /* 0x000fe40000000001 */
[----:B------:R-:W-:Y:S02]  /*3370*/  PRMT R0, R41, 0x3340, R44 ;  /* 0x0000334029007816 */ /* 0x000fe4000000002c */
[----:B------:R-:W-:-:S02]  /*3380*/  ISETP.LT.AND P2, PT, R19, UR7, !P0 ;  /* 0x0000000713007c0c */ /* 0x000fc4000c741270 */
[----:B------:R-:W-:Y:S02]  /*3390*/  PRMT R19, R0, 0x5410, R3 ;  /* 0x0000541000137816 */ /* 0x000fe40000000003 */
[----:B------:R-:W0:Y:S01]  /*33a0*/  LDC R3, c[0x0][0x248] ;  /* 0x00009200ff037b82 */ /* 0x000e220000000800 */
[----:B------:R-:W-:-:S07]  /*33b0*/  LEA R60, R60, UR8, 0x4 ;  /* 0x000000083c3c7c11 */ /* 0x000fce000f8e20ff */
[----:B------:R-:W-:Y:S01]  /*33c0*/  BAR.SYNC.DEFER_BLOCKING 0x0 ;  /* 0x0000000000007b1d */ /* 0x000fe20000010000 */
[----:B------:R-:W-:Y:S02]  /*33d0*/  LOP3.LUT R42, R42, 0xffff, RZ, 0xc0, !PT ;  /* 0x0000ffff2a2a7812 */ /* 0x000fe400078ec0ff */
[----:B------:R-:W-:Y:S02]  /*33e0*/  LOP3.LUT R47, R47, 0xffff, RZ, 0xc0, !PT ;  /* 0x0000ffff2f2f7812 */ /* 0x000fe400078ec0ff */
[----:B------:R-:W-:Y:S02]  /*33f0*/  LOP3.LUT R50, R50, 0xffff, RZ, 0xc0, !PT ;  /* 0x0000ffff32327812 */ /* 0x000fe400078ec0ff */
[----:B------:R-:W-:Y:S02]  /*3400*/  ISETP.LT.AND P1, PT, R17, UR7, !P0 ;  /* 0x0000000711007c0c */ /* 0x000fe4000c721270 */
[----:B------:R-:W-:Y:S02]  /*3410*/  SHF.R.U32.HI R0, RZ, 0x8, R41 ;  /* 0x00000008ff007819 */ /* 0x000fe40000011629 */
[----:B------:R-:W-:-:S02]  /*3420*/  SHF.R.U32.HI R9, RZ, 0x8, R44 ;  /* 0x00000008ff097819 */ /* 0x000fc4000001162c */
[----:B------:R-:W-:Y:S02]  /*3430*/  SHF.R.U32.HI R15, RZ, 0x8, R48 ;  /* 0x00000008ff0f7819 */ /* 0x000fe40000011630 */
[----:B------:R-:W-:Y:S02]  /*3440*/  SHF.R.U32.HI R8, RZ, 0x8, R42 ;  /* 0x00000008ff087819 */ /* 0x000fe4000001162a */
[----:B------:R-:W-:Y:S02]  /*3450*/  SHF.R.U32.HI R11, RZ, 0x8, R47 ;  /* 0x00000008ff0b7819 */ /* 0x000fe4000001162f */
[----:B------:R-:W-:Y:S02]  /*3460*/  SHF.R.U32.HI R17, RZ, 0x8, R50 ;  /* 0x00000008ff117819 */ /* 0x000fe40000011632 */
[----:B------:R-:W-:Y:S01]  /*3470*/  LOP3.LUT R9, R9, 0xffff, RZ, 0xc0, !PT ;  /* 0x0000ffff09097812 */ /* 0x000fe200078ec0ff */
[----:B0-----:R-:W-:Y:S01]  /*3480*/  IMAD R31, R10, R3, RZ ;  /* 0x000000030a1f7224 */ /* 0x001fe200078e02ff */
[----:B------:R-:W-:Y:S01]  /*3490*/  LOP3.LUT R0, R0, 0xffff, RZ, 0xc0, !PT ;  /* 0x0000ffff00007812 */ /* 0x000fe200078ec0ff */
[----:B------:R-:W0:Y:S01]  /*34a0*/  LDS.128 R4, [R60] ;  /* 0x000000003c047984 */ /* 0x000e220000000c00 */
[----:B------:R-:W-:-:S02]  /*34b0*/  LOP3.LUT R15, R15, 0xffff, RZ, 0xc0, !PT ;  /* 0x0000ffff0f0f7812 */ /* 0x000fc400078ec0ff */
[----:B------:R-:W-:Y:S02]  /*34c0*/  LOP3.LUT R11, R11, 0xffff, RZ, 0xc0, !PT ;  /* 0x0000ffff0b0b7812 */ /* 0x000fe400078ec0ff */
[----:B------:R-:W-:Y:S02]  /*34d0*/  LOP3.LUT R8, R8, 0xffff, RZ, 0xc0, !PT ;  /* 0x0000ffff08087812 */ /* 0x000fe400078ec0ff */
[----:B------:R-:W-:Y:S02]  /*34e0*/  LOP3.LUT R17, R17, 0xffff, RZ, 0xc0, !PT ;  /* 0x0000ffff11117812 */ /* 0x000fe400078ec0ff */
[----:B------:R-:W-:Y:S02]  /*34f0*/  F2FP.SATFINITE.E4M3.F32.PACK_AB_MERGE_C R52, R53, R52, RZ ;  /* 0x000000343534723e */ /* 0x000fe400048070ff */
[----:B------:R-:W-:Y:S02]  /*3500*/  F2FP.SATFINITE.E4M3.F32.PACK_AB_MERGE_C R54, R55, R54, RZ ;  /* 0x000000363736723e */ /* 0x000fe400048070ff */
[----:B------:R-:W-:-:S02]  /*3510*/  PRMT R21, R42, 0x3340, R47 ;  /* 0x000033402a157816 */ /* 0x000fc4000000002f */
[----:B------:R-:W-:Y:S02]  /*3520*/  PRMT R36, R50, 0x3340, R1 ;  /* 0x0000334032247816 */ /* 0x000fe40000000001 */
[----:B------:R-:W-:Y:S02]  /*3530*/  PRMT R0, R0, 0x3340, R9 ;  /* 0x0000334000007816 */ /* 0x000fe40000000009 */
[--C-:B------:R-:W-:Y:S02]  /*3540*/  PRMT R15, R15, 0x3340, R2.reuse ;  /* 0x000033400f0f7816 */ /* 0x100fe40000000002 */
[----:B------:R-:W-:Y:S02]  /*3550*/  PRMT R8, R8, 0x3340, R11 ;  /* 0x0000334008087816 */ /* 0x000fe4000000000b */
[----:B------:R-:W-:Y:S01]  /*3560*/  PRMT R17, R17, 0x3340, R2 ;  /* 0x0000334011117816 */ /* 0x000fe20000000002 */
[----:B------:R-:W-:Y:S01]  /*3570*/  IMAD R2, R2, UR4, RZ ;  /* 0x0000000402027c24 */ /* 0x000fe2000f8e02ff */
[----:B------:R-:W-:Y:S01]  /*3580*/  PRMT R21, R21, 0x5410, R36 ;  /* 0x0000541015157816 */ /* 0x000fe20000000024 */
[----:B------:R-:W-:Y:S01]  /*3590*/  ULDC.64 UR4, c[0x0][0x220] ;  /* 0x0000880000047ab9 */ /* 0x000fe20000000a00 */
[----:B------:R-:W-:-:S02]  /*35a0*/  LOP3.LUT R52, R52, 0xffff, RZ, 0xc0, !PT ;  /* 0x0000ffff34347812 */ /* 0x000fc400078ec0ff */
[----:B------:R-:W-:Y:S01]  /*35b0*/  PRMT R9, R0, 0x5410, R15 ;  /* 0x0000541000097816 */ /* 0x000fe2000000000f */
[-C--:B------:R-:W-:Y:S01]  /*35c0*/  IMAD R15, R66, R3.reuse, RZ ;  /* 0x00000003420f7224 */ /* 0x080fe200078e02ff */
[----:B------:R-:W-:Y:S01]  /*35d0*/  PRMT R11, R8, 0x5410, R17 ;  /* 0x00005410080b7816 */ /* 0x000fe20000000011 */
[----:B------:R-:W-:Y:S01]  /*35e0*/  IMAD R17, R34, R3, RZ ;  /* 0x0000000322117224 */ /* 0x000fe200078e02ff */
[----:B------:R-:W-:Y:S01]  /*35f0*/  LOP3.LUT R54, R54, 0xffff, RZ, 0xc0, !PT ;  /* 0x0000ffff36367812 */ /* 0x000fe200078ec0ff */
[----:B------:R-:W-:Y:S01]  /*3600*/  BAR.SYNC.DEFER_BLOCKING 0x0 ;  /* 0x0000000000007b1d */ /* 0x000fe20000010000 */
[----:B------:R-:W-:Y:S02]  /*3610*/  ISETP.LT.AND P3, PT, R10, UR7, !P0 ;  /* 0x000000070a007c0c */ /* 0x000fe4000c761270 */
[--C-:B------:R-:W-:Y:S02]  /*3620*/  PRMT R8, R19, 0x4210, R52.reuse ;  /* 0x0000421013087816 */ /* 0x100fe40000000034 */
[----:B------:R-:W-:-:S02]  /*3630*/  PRMT R9, R9, 0x5210, R52 ;  /* 0x0000521009097816 */ /* 0x000fc40000000034 */
[--C-:B------:R-:W-:Y:S02]  /*3640*/  PRMT R10, R21, 0x4210, R54.reuse ;  /* 0x00004210150a7816 */ /* 0x100fe40000000036 */
[----:B------:R-:W-:Y:S02]  /*3650*/  PRMT R11, R11, 0x5210, R54 ;  /* 0x000052100b0b7816 */ /* 0x000fe40000000036 */
[----:B------:R-:W-:Y:S02]  /*3660*/  IADD3 R0, P5, R2, UR4, RZ ;  /* 0x0000000402007c10 */ /* 0x000fe4000ffbe0ff */
[----:B------:R-:W-:Y:S02]  /*3670*/  ISETP.LT.AND P4, PT, R66, UR7, !P0 ;  /* 0x0000000742007c0c */ /* 0x000fe4000c781270 */
[----:B------:R-:W-:Y:S02]  /*3680*/  LEA.HI.X.SX32 R2, R2, UR5, 0x1, P5 ;  /* 0x0000000502027c11 */ /* 0x000fe4000a8f0eff */
[----:B------:R-:W-:-:S02]  /*3690*/  IADD3 R36, P5, R31, R0, RZ ;  /* 0x000000001f247210 */ /* 0x000fc40007fbe0ff */
[----:B0-----:R-:W-:Y:S02]  /*36a0*/  PRMT R21, R4, 0x7770, RZ ;  /* 0x0000777004157816 */ /* 0x001fe400000000ff */
[----:B------:R-:W-:Y:S01]  /*36b0*/  LEA.HI.X.SX32 R37, R31, R2, 0x1, P5 ;  /* 0x000000021f257211 */ /* 0x000fe200028f0eff */
[----:B------:R-:W-:Y:S01]  /*36c0*/  IMAD R31, R3, 0x20, R31 ;  /* 0x00000020031f7824 */ /* 0x000fe200078e021f */
[C---:B------:R-:W-:Y:S01]  /*36d0*/  IADD3 R38, P6, R15.reuse, R0, RZ ;  /* 0x000000000f267210 */ /* 0x040fe20007fde0ff */
[----:B------:R0:W-:Y:S01]  /*36e0*/  STSM.16.M88.4 [R13], R8 ;  /* 0x000000080d007844 */ /* 0x0001e20000000200 */
[----:B------:R-:W-:Y:S01]  /*36f0*/  BAR.SYNC.DEFER_BLOCKING 0x0 ;  /* 0x0000000000007b1d */ /* 0x000fe20000010000 */
[----:B------:R-:W-:Y:S02]  /*3700*/  ISETP.LT.AND P5, PT, R34, UR7, !P0 ;  /* 0x0000000722007c0c */ /* 0x000fe4000c7a1270 */
[----:B------:R-:W-:Y:S02]  /*3710*/  LEA.HI.X.SX32 R39, R15, R2, 0x1, P6 ;  /* 0x000000020f277211 */ /* 0x000fe400030f0eff */
[----:B------:R-:W-:-:S02]  /*3720*/  PRMT R19, R5, 0x7770, RZ ;  /* 0x0000777005137816 */ /* 0x000fc400000000ff */
[----:B------:R-:W-:Y:S01]  /*3730*/  PRMT R15, R6, 0x7770, RZ ;  /* 0x00007770060f7816 */ /* 0x000fe200000000ff */
[-C--:B0-----:R-:W-:Y:S02]  /*3740*/  IMAD R9, R32, R3.reuse, RZ ;  /* 0x0000000320097224 */ /* 0x081fe400078e02ff */
[-C--:B------:R-:W-:Y:S02]  /*3750*/  IMAD R11, R30, R3.reuse, RZ ;  /* 0x000000031e0b7224 */ /* 0x080fe400078e02ff */
[----:B------:R-:W-:Y:S01]  /*3760*/  IMAD R13, R28, R3, RZ ;  /* 0x000000031c0d7224 */ /* 0x000fe200078e02ff */
[----:B------:R-:W-:-:S04]  /*3770*/  IADD3 R8, P6, R9, R0, RZ ;  /* 0x0000000009087210 */ /* 0x000fc80007fde0ff */
[----:B------:R-:W-:Y:S02]  /*3780*/  LEA.HI.X.SX32 R9, R9, R2, 0x1, P6 ;  /* 0x0000000209097211 */ /* 0x000fe400030f0eff */
[----:B------:R-:W-:Y:S01]  /*3790*/  ISETP.LT.AND P6, PT, R28, UR7, !P0 ;  /* 0x000000071c007c0c */ /* 0x000fe2000c7c1270 */
[----:B------:R-:W-:Y:S01]  /*37a0*/  @P3 STG.E.U8 desc[UR10][R36.64], R21 ;  /* 0x0000001524003986 */ /* 0x000fe2000c10110a */
[----:B------:R-:W-:-:S03]  /*37b0*/  IADD3 R34, P3, R17, R0, RZ ;  /* 0x0000000011227210 */ /* 0x000fc60007f7e0ff */
[----:B------:R0:W-:Y:S01]  /*37c0*/  @P4 STG.E.U8 desc[UR10][R38.64], R19 ;  /* 0x0000001326004986 */ /* 0x0001e2000c10110a */
[----:B------:R-:W-:Y:S02]  /*37d0*/  LEA.HI.X.SX32 R35, R17, R2, 0x1, P3 ;  /* 0x0000000211237211 */ /* 0x000fe400018f0eff */
[----:B------:R-:W-:Y:S02]  /*37e0*/  ISETP.LT.AND P4, PT, R32, UR7, !P0 ;  /* 0x0000000720007c0c */ /* 0x000fe4000c781270 */
[----:B------:R-:W-:Y:S01]  /*37f0*/  ISETP.LT.AND P3, PT, R30, UR7, !P0 ;  /* 0x000000071e007c0c */ /* 0x000fe2000c761270 */
[----:B------:R1:W-:Y:S01]  /*3800*/  @P5 STG.E.U8 desc[UR10][R34.64], R15 ;  /* 0x0000000f22005986 */ /* 0x0003e2000c10110a */
[C---:B------:R-:W-:Y:S02]  /*3810*/  IADD3 R10, P5, R11.reuse, R0, RZ ;  /* 0x000000000b0a7210 */ /* 0x040fe40007fbe0ff */
[----:B------:R-:W-:Y:S02]  /*3820*/  PRMT R17, R4, 0x7771, RZ ;  /* 0x0000777104117816 */ /* 0x000fe400000000ff */
[----:B------:R-:W-:-:S02]  /*3830*/  LEA.HI.X.SX32 R11, R11, R2, 0x1, P5 ;  /* 0x000000020b0b7211 */ /* 0x000fc400028f0eff */
[----:B0-----:R-:W-:Y:S02]  /*3840*/  PRMT R19, R7, 0x7770, RZ ;  /* 0x0000777007137816 */ /* 0x001fe400000000ff */
[----:B------:R-:W-:Y:S02]  /*3850*/  IADD3 R28, P5, R13, R0, RZ ;  /* 0x000000000d1c7210 */ /* 0x000fe40007fbe0ff */
[----:B------:R-:W-:Y:S01]  /*3860*/  PRMT R21, R5, 0x7771, RZ ;  /* 0x0000777105157816 */ /* 0x000fe200000000ff */
[-C--:B-1----:R-:W-:Y:S01]  /*3870*/  IMAD R15, R26, R3.reuse, RZ ;  /* 0x000000031a0f7224 */ /* 0x082fe200078e02ff */
[----:B------:R0:W-:Y:S01]  /*3880*/  @P4 STG.E.U8 desc[UR10][R8.64], R19 ;  /* 0x0000001308004986 */ /* 0x0001e2000c10110a */
[----:B------:R-:W-:Y:S01]  /*3890*/  LEA.HI.X.SX32 R29, R13, R2, 0x1, P5 ;  /* 0x000000020d1d7211 */ /* 0x000fe200028f0eff */
[----:B------:R-:W-:Y:S01]  /*38a0*/  IMAD R13, R62, R3, RZ ;  /* 0x000000033e0d7224 */ /* 0x000fe200078e02ff */
[----:B------:R-:W-:Y:S01]  /*38b0*/  ISETP.LT.AND P4, PT, R26, UR7, !P0 ;  /* 0x000000071a007c0c */ /* 0x000fe2000c781270 */
[----:B------:R1:W-:Y:S01]  /*38c0*/  @P3 STG.E.U8 desc[UR10][R10.64], R17 ;  /* 0x000000110a003986 */ /* 0x0003e2000c10110a */
[----:B------:R-:W-:-:S02]  /*38d0*/  IADD3 R26, P5, R15, R0, RZ ;  /* 0x000000000f1a7210 */ /* 0x000fc40007fbe0ff */
[----:B------:R-:W-:Y:S01]  /*38e0*/  ISETP.LT.AND P3, PT, R62, UR7, !P0 ;  /* 0x000000073e007c0c */ /* 0x000fe2000c761270 */
[----:B------:R2:W-:Y:S01]  /*38f0*/  @P6 STG.E.U8 desc[UR10][R28.64], R21 ;  /* 0x000000151c006986 */ /* 0x0005e2000c10110a */
[----:B------:R-:W-:Y:S02]  /*3900*/  LEA.HI.X.SX32 R27, R15, R2, 0x1, P5 ;  /* 0x000000020f1b7211 */ /* 0x000fe400028f0eff */
[----:B------:R-:W-:Y:S02]  /*3910*/  ISETP.LT.AND P5, PT, R24, UR7, !P0 ;  /* 0x0000000718007c0c */ /* 0x000fe4000c7a1270 */
[C---:B0-----:R-:W-:Y:S02]  /*3920*/  IADD3 R8, P6, R13.reuse, R0, RZ ;  /* 0x000000000d087210 */ /* 0x041fe40007fde0ff */
[----:B------:R-:W-:Y:S01]  /*3930*/  PRMT R19, R6, 0x7771, RZ ;  /* 0x0000777106137816 */ /* 0x000fe200000000ff */
[-C--:B-1----:R-:W-:Y:S01]  /*3940*/  IMAD R11, R24, R3.reuse, RZ ;  /* 0x00000003180b7224 */ /* 0x082fe200078e02ff */
[----:B------:R-:W-:Y:S01]  /*3950*/  LEA.HI.X.SX32 R9, R13, R2, 0x1, P6 ;  /* 0x000000020d097211 */ /* 0x000fe200030f0eff */
[----:B------:R-:W-:Y:S01]  /*3960*/  IMAD R13, R22, R3, RZ ;  /* 0x00000003160d7224 */ /* 0x000fe200078e02ff */
[----:B------:R-:W-:Y:S01]  /*3970*/  PRMT R17, R7, 0x7771, RZ ;  /* 0x0000777107117816 */ /* 0x000fe200000000ff */
[----:B------:R-:W-:Y:S01]  /*3980*/  @P4 STG.E.U8 desc[UR10][R26.64], R19 ;  /* 0x000000131a004986 */ /* 0x000fe2000c10110a */
[----:B------:R-:W-:-:S02]  /*3990*/  IADD3 R24, P6, R11, R0, RZ ;  /* 0x000000000b187210 */ /* 0x000fc40007fde0ff */
[----:B------:R-:W-:Y:S01]  /*39a0*/  PRMT R15, R4, 0x7772, RZ ;  /* 0x00007772040f7816 */ /* 0x000fe200000000ff */
[----:B------:R0:W-:Y:S01]  /*39b0*/  @P3 STG.E.U8 desc[UR10][R8.64], R17 ;  /* 0x0000001108003986 */ /* 0x0001e2000c10110a */
[----:B------:R-:W-:Y:S01]  /*39c0*/  LEA.HI.X.SX32 R25, R11, R2, 0x1, P6 ;  /* 0x000000020b197211 */ /* 0x000fe200030f0eff */
[----:B------:R-:W-:Y:S01]  /*39d0*/  IMAD R11, R20, R3, RZ ;  /* 0x00000003140b7224 */ /* 0x000fe200078e02ff */
[----:B------:R-:W-:Y:S02]  /*39e0*/  ISETP.LT.AND P4, PT, R22, UR7, !P0 ;  /* 0x0000000716007c0c */ /* 0x000fe4000c781270 */
[----:B------:R-:W-:Y:S01]  /*39f0*/  ISETP.LT.AND P3, PT, R20, UR7, !P0 ;  /* 0x0000000714007c0c */ /* 0x000fe2000c761270 */
[----:B------:R1:W-:Y:S01]  /*3a00*/  @P5 STG.E.U8 desc[UR10][R24.64], R15 ;  /* 0x0000000f18005986 */ /* 0x0003e2000c10110a */
[-C--:B------:R-:W-:Y:S02]  /*3a10*/  IADD3 R22, P5, R11, R0.reuse, RZ ;  /* 0x000000000b167210 */ /* 0x080fe40007fbe0ff */
[----:B------:R-:W-:-:S02]  /*3a20*/  IADD3 R20, P6, R13, R0, RZ ;  /* 0x000000000d147210 */ /* 0x000fc40007fde0ff */
[-C--:B------:R-:W-:Y:S02]  /*3a30*/  LEA.HI.X.SX32 R23, R11, R2.reuse, 0x1, P5 ;  /* 0x000000020b177211 */ /* 0x080fe400028f0eff */
[----:B------:R-:W3:Y:S01]  /*3a40*/  LDS.128 R8, [R60] ;  /* 0x000000003c087984 */ /* 0x000ee20000000c00 */
[----:B--2---:R-:W-:Y:S01]  /*3a50*/  LEA.HI.X.SX32 R21, R13, R2, 0x1, P6 ;  /* 0x000000020d157211 */ /* 0x004fe200030f0eff */
[CC--:B------:R-:W-:Y:S01]  /*3a60*/  IMAD R13, R18.reuse, R3.reuse, RZ ;  /* 0x00000003120d7224 */ /* 0x0c0fe200078e02ff */
[----:B------:R-:W-:Y:S02]  /*3a70*/  ISETP.LT.AND P6, PT, R18, UR7, !P0 ;  /* 0x0000000712007c0c */ /* 0x000fe4000c7c1270 */
[----:B0-----:R-:W-:Y:S01]  /*3a80*/  PRMT R17, R5, 0x7772, RZ ;  /* 0x0000777205117816 */ /* 0x001fe200000000ff */
[----:B-1----:R-:W-:Y:S01]  /*3a90*/  IMAD R15, R14, R3, RZ ;  /* 0x000000030e0f7224 */ /* 0x002fe200078e02ff */
[----:B------:R-:W-:Y:S02]  /*3aa0*/  IADD3 R18, P5, R13, R0, RZ ;  /* 0x000000000d127210 */ /* 0x000fe40007fbe0ff */
[----:B------:R-:W-:Y:S01]  /*3ab0*/  PRMT R29, R6, 0x7772, RZ ;  /* 0x00007772061d7816 */ /* 0x000fe200000000ff */
[----:B------:R0:W-:Y:S01]  /*3ac0*/  @P4 STG.E.U8 desc[UR10][R20.64], R17 ;  /* 0x0000001114004986 */ /* 0x0001e2000c10110a */
[----:B------:R-:W-:-:S02]  /*3ad0*/  ISETP.LT.AND P4, PT, R14, UR7, !P0 ;  /* 0x000000070e007c0c */ /* 0x000fc4000c781270 */
[----:B------:R-:W-:Y:S01]  /*3ae0*/  LEA.HI.X.SX32 R19, R13, R2, 0x1, P5 ;  /* 0x000000020d137211 */ /* 0x000fe200028f0eff */
[CC--:B------:R-:W-:Y:S01]  /*3af0*/  IMAD R13, R16.reuse, R3.reuse, RZ ;  /* 0x00000003100d7224 */ /* 0x0c0fe200078e02ff */
[----:B------:R-:W-:Y:S01]  /*3b00*/  PRMT R27, R7, 0x7772, RZ ;  /* 0x00007772071b7816 */ /* 0x000fe200000000ff */
[----:B------:R1:W-:Y:S01]  /*3b10*/  @P3 STG.E.U8 desc[UR10][R22.64], R29 ;  /* 0x0000001d16003986 */ /* 0x0003e2000c10110a */
[-C--:B------:R-:W-:Y:S02]  /*3b20*/  IADD3 R14, P5, R15, R0.reuse, RZ ;  /* 0x000000000f0e7210 */ /* 0x080fe40007fbe0ff */
[----:B------:R-:W-:Y:S01]  /*3b30*/  ISETP.LT.AND P3, PT, R16, UR7, !P0 ;  /* 0x0000000710007c0c */ /* 0x000fe2000c761270 */
[----:B------:R-:W-:Y:S01]  /*3b40*/  @P6 STG.E.U8 desc[UR10][R18.64], R27 ;  /* 0x0000001b12006986 */ /* 0x000fe2000c10110a */
[----:B------:R-:W-:Y:S01]  /*3b50*/  IADD3 R16, P6, R13, R0, RZ ;  /* 0x000000000d107210 */ /* 0x000fe20007fde0ff */
[----:B0-----:R-:W-:Y:S01]  /*3b60*/  IMAD R21, R12, R3, RZ ;  /* 0x000000030c157224 */ /* 0x001fe200078e02ff */
[----:B------:R-:W-:Y:S01]  /*3b70*/  LEA.HI.X.SX32 R15, R15, R2, 0x1, P5 ;  /* 0x000000020f0f7211 */ /* 0x000fe200028f0eff */
[----:B------:R-:W-:Y:S01]  /*3b80*/  VIADD R20, R75, 0x3e ;  /* 0x0000003e4b147836 */ /* 0x000fe20000000000 */
[----:B------:R-:W-:-:S02]  /*3b90*/  PRMT R25, R4, 0x7773, RZ ;  /* 0x0000777304197816 */ /* 0x000fc400000000ff */
[----:B------:R-:W-:Y:S02]  /*3ba0*/  ISETP.LT.AND P5, PT, R12, UR7, !P0 ;  /* 0x000000070c007c0c */ /* 0x000fe4000c7a1270 */
[----:B------:R-:W-:Y:S01]  /*3bb0*/  LEA.HI.X.SX32 R17, R13, R2, 0x1, P6 ;  /* 0x000000020d117211 */ /* 0x000fe200030f0eff */
[----:B------:R0:W-:Y:S01]  /*3bc0*/  @P4 STG.E.U8 desc[UR10][R14.64], R25 ;  /* 0x000000190e004986 */ /* 0x0001e2000c10110a */
[----:B------:R-:W-:Y:S01]  /*3bd0*/  IADD3 R4, P6, R21, R0, RZ ;  /* 0x0000000015047210 */ /* 0x000fe20007fde0ff */
[C---:B------:R-:W-:Y:S01]  /*3be0*/  IMAD R13, R64.reuse, R3, RZ ;  /* 0x00000003400d7224 */ /* 0x040fe200078e02ff */
[----:B-1----:R-:W-:Y:S02]  /*3bf0*/  PRMT R23, R5, 0x7773, RZ ;  /* 0x0000777305177816 */ /* 0x002fe400000000ff */
[----:B------:R-:W-:Y:S02]  /*3c00*/  ISETP.LT.AND P4, PT, R64, UR7, !P0 ;  /* 0x0000000740007c0c */ /* 0x000fe4000c781270 */
[----:B------:R-:W-:Y:S01]  /*3c10*/  LEA.HI.X.SX32 R5, R21, R2, 0x1, P6 ;  /* 0x0000000215057211 */ /* 0x000fe200030f0eff */
[----:B------:R1:W-:Y:S01]  /*3c20*/  @P3 STG.E.U8 desc[UR10][R16.64], R23 ;  /* 0x0000001710003986 */ /* 0x0003e2000c10110a */
[----:B------:R-:W-:-:S02]  /*3c30*/  PRMT R21, R6, 0x7773, RZ ;  /* 0x0000777306157816 */ /* 0x000fc400000000ff */
[----:B------:R-:W-:Y:S01]  /*3c40*/  IADD3 R12, P6, R13, R0, RZ ;  /* 0x000000000d0c7210 */ /* 0x000fe20007fde0ff */
[----:B0-----:R-:W-:Y:S01]  /*3c50*/  IMAD R15, R3, 0x2, R31 ;  /* 0x00000002030f7824 */ /* 0x001fe200078e021f */
[----:B------:R-:W-:Y:S01]  /*3c60*/  ISETP.LT.AND P3, PT, R61, UR7, !P0 ;  /* 0x000000073d007c0c */ /* 0x000fe2000c761270 */
[----:B------:R0:W-:Y:S01]  /*3c70*/  @P5 STG.E.U8 desc[UR10][R4.64], R21 ;  /* 0x0000001504005986 */ /* 0x0001e2000c10110a */
[----:B------:R-:W-:Y:S01]  /*3c80*/  LEA.HI.X.SX32 R13, R13, R2, 0x1, P6 ;  /* 0x000000020d0d7211 */ /* 0x000fe200030f0eff */
[----:B------:R-:W-:Y:S01]  /*3c90*/  IMAD R25, R20, R3, RZ ;  /* 0x0000000314197224 */ /* 0x000fe200078e02ff */
[----:B------:R-:W-:Y:S02]  /*3ca0*/  PRMT R19, R7, 0x7773, RZ ;  /* 0x0000777307137816 */ /* 0x000fe400000000ff */
[----:B------:R-:W-:Y:S01]  /*3cb0*/  IADD3 R6, P5, R31, R0, RZ ;  /* 0x000000001f067210 */ /* 0x000fe20007fbe0ff */
[----:B-1----:R-:W-:Y:S01]  /*3cc0*/  VIADD R16, R75, 0x2e ;  /* 0x0000002e4b107836 */ /* 0x002fe20000000000 */
[----:B------:R-:W-:Y:S01]  /*3cd0*/  ISETP.LT.AND P6, PT, R59, UR7, !P0 ;  /* 0x000000073b007c0c */ /* 0x000fe2000c7c1270 */
[----:B------:R1:W-:Y:S01]  /*3ce0*/  @P4 STG.E.U8 desc[UR10][R12.64], R19 ;  /* 0x000000130c004986 */ /* 0x0003e2000c10110a */
[----:B------:R-:W-:-:S02]  /*3cf0*/  LEA.HI.X.SX32 R7, R31, R2, 0x1, P5 ;  /* 0x000000021f077211 */ /* 0x000fc400028f0eff */
[----:B---3--:R-:W-:Y:S01]  /*3d00*/  PRMT R23, R8, 0x7770, RZ ;  /* 0x0000777008177816 */ /* 0x008fe200000000ff */
[----:B0-----:R-:W-:Y:S01]  /*3d10*/  IMAD R5, R3, 0x2, R15 ;  /* 0x0000000203057824 */ /* 0x001fe200078e020f */
[C---:B------:R-:W-:Y:S02]  /*3d20*/  IADD3 R14, P4, R15.reuse, R0, RZ ;  /* 0x000000000f0e7210 */ /* 0x040fe40007f9e0ff */
[----:B------:R-:W-:Y:S01]  /*3d30*/  ISETP.LT.AND P5, PT, R58, UR7, !P0 ;  /* 0x000000073a007c0c */ /* 0x000fe2000c7a1270 */
[----:B------:R0:W-:Y:S01]  /*3d40*/  @P3 STG.E.U8 desc[UR10][R6.64], R23 ;  /* 0x0000001706003986 */ /* 0x0001e2000c10110a */
[----:B------:R-:W-:Y:S01]  /*3d50*/  LEA.HI.X.SX32 R15, R15, R2, 0x1, P4 ;  /* 0x000000020f0f7211 */ /* 0x000fe200020f0eff */
[----:B------:R-:W-:Y:S01]  /*3d60*/  IMAD R17, R3, 0x2, R5 ;  /* 0x0000000203117824 */ /* 0x000fe200078e0205 */
[----:B------:R-:W-:Y:S02]  /*3d70*/  PRMT R21, R9, 0x7770, RZ ;  /* 0x0000777009157816 */ /* 0x000fe400000000ff */
[----:B------:R-:W-:-:S02]  /*3d80*/  IADD3 R4, P3, R5, R0, RZ ;  /* 0x0000000005047210 */ /* 0x000fc40007f7e0ff */
[----:B------:R-:W-:Y:S01]  /*3d90*/  ISETP.LT.AND P4, PT, R57, UR7, !P0 ;  /* 0x0000000739007c0c */ /* 0x000fe2000c781270 */
[----:B------:R2:W-:Y:S01]  /*3da0*/  @P6 STG.E.U8 desc[UR10][R14.64], R21 ;  /* 0x000000150e006986 */ /* 0x0005e2000c10110a */
[----:B------:R-:W-:Y:S02]  /*3db0*/  LEA.HI.X.SX32 R5, R5, R2, 0x1, P3 ;  /* 0x0000000205057211 */ /* 0x000fe400018f0eff */
[----:B-1----:R-:W-:Y:S01]  /*3dc0*/  IADD3 R12, P6, R17, R0, RZ ;  /* 0x00000000110c7210 */ /* 0x002fe20007fde0ff */
[----:B0-----:R-:W-:Y:S01]  /*3dd0*/  IMAD R7, R3, 0x2, R17 ;  /* 0x0000000203077824 */ /* 0x001fe200078e0211 */
[----:B------:R-:W-:Y:S02]  /*3de0*/  PRMT R23, R10, 0x7770, RZ ;  /* 0x000077700a177816 */ /* 0x000fe400000000ff */
[----:B------:R-:W-:Y:S02]  /*3df0*/  ISETP.LT.AND P3, PT, R56, UR7, !P0 ;  /* 0x0000000738007c0c */ /* 0x000fe4000c761270 */
[----:B------:R-:W-:Y:S01]  /*3e00*/  LEA.HI.X.SX32 R13, R17, R2, 0x1, P6 ;  /* 0x00000002110d7211 */ /* 0x000fe200030f0eff */
[----:B------:R0:W-:Y:S01]  /*3e10*/  @P5 STG.E.U8 desc[UR10][R4.64], R23 ;  /* 0x0000001704005986 */ /* 0x0001e2000c10110a */
[----:B------:R-:W-:Y:S01]  /*3e20*/  PRMT R19, R11, 0x7770, RZ ;  /* 0x000077700b137816 */ /* 0x000fe200000000ff */
[----:B--2---:R-:W-:Y:S01]  /*3e30*/  IMAD R15, R3, 0x2, R7 ;  /* 0x00000002030f7824 */ /* 0x004fe200078e0207 */
[----:B------:R-:W-:-:S02]  /*3e40*/  IADD3 R6, P5, R7, R0, RZ ;  /* 0x0000000007067210 */ /* 0x000fc40007fbe0ff */
[----:B------:R-:W-:Y:S01]  /*3e50*/  ISETP.LT.AND P6, PT, R51, UR7, !P0 ;  /* 0x0000000733007c0c */ /* 0x000fe2000c7c1270 */
[----:B------:R1:W-:Y:S01]  /*3e60*/  @P4 STG.E.U8 desc[UR10][R12.64], R19 ;  /* 0x000000130c004986 */ /* 0x0003e2000c10110a */
[----:B------:R-:W-:Y:S01]  /*3e70*/  LEA.HI.X.SX32 R7, R7, R2, 0x1, P5 ;  /* 0x0000000207077211 */ /* 0x000fe200028f0eff */
[----:B------:R-:W-:Y:S01]  /*3e80*/  IMAD R17, R3, 0x2, R15 ;  /* 0x0000000203117824 */ /* 0x000fe200078e020f */
[----:B------:R-:W-:Y:S02]  /*3e90*/  PRMT R21, R8, 0x7771, RZ ;  /* 0x0000777108157816 */ /* 0x000fe400000000ff */
[----:B------:R-:W-:Y:S02]  /*3ea0*/  IADD3 R14, P4, R15, R0, RZ ;  /* 0x000000000f0e7210 */ /* 0x000fe40007f9e0ff */
[----:B0-----:R-:W-:Y:S01]  /*3eb0*/  PRMT R23, R9, 0x7771, RZ ;  /* 0x0000777109177816 */ /* 0x001fe200000000ff */
[----:B------:R0:W-:Y:S01]  /*3ec0*/  @P3 STG.E.U8 desc[UR10][R6.64], R21 ;  /* 0x0000001506003986 */ /* 0x0001e2000c10110a */
[----:B------:R-:W-:-:S02]  /*3ed0*/  LEA.HI.X.SX32 R15, R15, R2, 0x1, P4 ;  /* 0x000000020f0f7211 */ /* 0x000fc400020f0eff */
[----:B------:R-:W-:Y:S01]  /*3ee0*/  IADD3 R4, P3, R17, R0, RZ ;  /* 0x0000000011047210 */ /* 0x000fe20007f7e0ff */
[C---:B-1----:R-:W-:Y:S01]  /*3ef0*/  IMAD R13, R16.reuse, R3, RZ ;  /* 0x00000003100d7224 */ /* 0x042fe200078e02ff */
[----:B------:R-:W-:Y:S01]  /*3f00*/  ISETP.LT.AND P5, PT, R49, UR7, !P0 ;  /* 0x0000000731007c0c */ /* 0x000fe2000c7a1270 */
[----:B------:R1:W-:Y:S01]  /*3f10*/  @P6 STG.E.U8 desc[UR10][R14.64], R23 ;  /* 0x000000170e006986 */ /* 0x0003e2000c10110a */
[----:B------:R-:W-:Y:S01]  /*3f20*/  LEA.HI.X.SX32 R5, R17, R2, 0x1, P3 ;  /* 0x0000000211057211 */ /* 0x000fe200018f0eff */
[----:B------:R-:W-:Y:S01]  /*3f30*/  IMAD R17, R3, 0x4, R17 ;  /* 0x0000000403117824 */ /* 0x000fe200078e0211 */
[C---:B------:R-:W-:Y:S02]  /*3f40*/  IADD3 R12, P6, R13.reuse, R0, RZ ;  /* 0x000000000d0c7210 */ /* 0x040fe40007fde0ff */
[----:B------:R-:W-:Y:S02]  /*3f50*/  ISETP.LT.AND P4, PT, R16, UR7, !P0 ;  /* 0x0000000710007c0c */ /* 0x000fe4000c781270 */
[----:B------:R-:W-:-:S02]  /*3f60*/  LEA.HI.X.SX32 R13, R13, R2, 0x1, P6 ;  /* 0x000000020d0d7211 */ /* 0x000fc400030f0eff */
[----:B0-----:R-:W-:Y:S02]  /*3f70*/  IADD3 R6, P6, R17, R0, RZ ;  /* 0x0000000011067210 */ /* 0x001fe40007fde0ff */
[----:B------:R-:W-:Y:S01]  /*3f80*/  ISETP.LT.AND P3, PT, R46, UR7, !P0 ;  /* 0x000000072e007c0c */ /* 0x000fe2000c761270 */
[----:B-1----:R-:W-:Y:S01]  /*3f90*/  IMAD R15, R3, 0x2, R17 ;  /* 0x00000002030f7824 */ /* 0x002fe200078e0211 */
[----:B------:R-:W-:Y:S02]  /*3fa0*/  PRMT R19, R10, 0x7771, RZ ;  /* 0x000077710a137816 */ /* 0x000fe400000000ff */
[----:B------:R-:W-:Y:S01]  /*3fb0*/  LEA.HI.X.SX32 R7, R17, R2, 0x1, P6 ;  /* 0x0000000211077211 */ /* 0x000fe200030f0eff */
[----:B------:R-:W-:Y:S01]  /*3fc0*/  IMAD R17, R3, 0x2, R15 ;  /* 0x0000000203117824 */ /* 0x000fe200078e020f */
[----:B------:R-:W-:Y:S01]  /*3fd0*/  PRMT R21, R11, 0x7771, RZ ;  /* 0x000077710b157816 */ /* 0x000fe200000000ff */
[----:B------:R0:W-:Y:S01]  /*3fe0*/  @P5 STG.E.U8 desc[UR10][R4.64], R19 ;  /* 0x0000001304005986 */ /* 0x0001e2000c10110a */
[----:B------:R-:W-:-:S02]  /*3ff0*/  ISETP.LT.AND P5, PT, R45, UR7, !P0 ;  /* 0x000000072d007c0c */ /* 0x000fc4000c7a1270 */
[----:B------:R-:W-:Y:S01]  /*4000*/  PRMT R29, R8, 0x7772, RZ ;  /* 0x00007772081d7816 */ /* 0x000fe200000000ff */
[----:B------:R1:W-:Y:S01]  /*4010*/  @P4 STG.E.U8 desc[UR10][R12.64], R21 ;  /* 0x000000150c004986 */ /* 0x0003e2000c10110a */
[----:B------:R-:W-:Y:S02]  /*4020*/  IADD3 R14, P6, R15, R0, RZ ;  /* 0x000000000f0e7210 */ /* 0x000fe40007fde0ff */
[----:B------:R-:W-:Y:S01]  /*4030*/  PRMT R27, R9, 0x7772, RZ ;  /* 0x00007772091b7816 */ /* 0x000fe200000000ff */
[----:B------:R2:W-:Y:S01]  /*4040*/  @P3 STG.E.U8 desc[UR10][R6.64], R29 ;  /* 0x0000001d06003986 */ /* 0x0005e2000c10110a */
[----:B------:R-:W-:Y:S02]  /*4050*/  LEA.HI.X.SX32 R15, R15, R2, 0x1, P6 ;  /* 0x000000020f0f7211 */ /* 0x000fe400030f0eff */
[----:B------:R-:W-:Y:S01]  /*4060*/  ISETP.LT.AND P4, PT, R43, UR7, !P0 ;  /* 0x000000072b007c0c */ /* 0x000fe2000c781270 */
[----:B0-----:R-:W-:Y:S01]  /*4070*/  IMAD R19, R3, 0x2, R17 ;  /* 0x0000000203137824 */ /* 0x001fe200078e0211 */
[----:B------:R-:W-:Y:S01]  /*4080*/  IADD3 R4, P3, R17, R0, RZ ;  /* 0x0000000011047210 */ /* 0x000fe20007f7e0ff */
[----:B------:R0:W-:Y:S01]  /*4090*/  @P5 STG.E.U8 desc[UR10][R14.64], R27 ;  /* 0x0000001b0e005986 */ /* 0x0001e2000c10110a */
[----:B------:R-:W-:Y:S01]  /*40a0*/  PRMT R9, R9, 0x7773, RZ ;  /* 0x0000777309097816 */ /* 0x000fe200000000ff */
[----:B-1----:R-:W-:Y:S01]  /*40b0*/  IMAD R21, R3, 0x2, R19 ;  /* 0x0000000203157824 */ /* 0x002fe200078e0213 */
[----:B------:R-:W-:-:S02]  /*40c0*/  LEA.HI.X.SX32 R5, R17, R2, 0x1, P3 ;  /* 0x0000000211057211 */ /* 0x000fc400018f0eff */
[-C--:B------:R-:W-:Y:S01]  /*40d0*/  IADD3 R12, P5, R19, R0.reuse, RZ ;  /* 0x00000000130c7210 */ /* 0x080fe20007fbe0ff */
[----:B------:R-:W-:Y:S01]  /*40e0*/  IMAD R23, R3, 0x2, R21 ;  /* 0x0000000203177824 */ /* 0x000fe200078e0215 */
[----:B------:R-:W-:Y:S02]  /*40f0*/  IADD3 R16, P3, R21, R0, RZ ;  /* 0x0000000015107210 */ /* 0x000fe40007f7e0ff */
[-C--:B------:R-:W-:Y:S01]  /*4100*/  LEA.HI.X.SX32 R13, R19, R2.reuse, 0x1, P5 ;  /* 0x00000002130d7211 */ /* 0x080fe200028f0eff */
[----:B------:R-:W-:Y:S01]  /*4110*/  IMAD R3, R3, 0x2, R23 ;  /* 0x0000000203037824 */ /* 0x000fe200078e0217 */
[----:B------:R-:W-:Y:S02]  /*4120*/  LEA.HI.X.SX32 R17, R21, R2, 0x1, P3 ;  /* 0x0000000215117211 */ /* 0x000fe400018f0eff */
[-C--:B--2---:R-:W-:Y:S02]  /*4130*/  IADD3 R6, P6, R23, R0.reuse, RZ ;  /* 0x0000000017067210 */ /* 0x084fe40007fde0ff */
[----:B0-----:R-:W-:-:S02]  /*4140*/  IADD3 R14, P3, R3, R0, RZ ;  /* 0x00000000030e7210 */ /* 0x001fc40007f7e0ff */
[----:B------:R-:W-:Y:S02]  /*4150*/  ISETP.LT.AND P5, PT, R40, UR7, !P0 ;  /* 0x0000000728007c0c */ /* 0x000fe4000c7a1270 */
[-C--:B------:R-:W-:Y:S02]  /*4160*/  LEA.HI.X.SX32 R15, R3, R2.reuse, 0x1, P3 ;  /* 0x00000002030f7211 */ /* 0x080fe400018f0eff */
[----:B------:R-:W-:Y:S02]  /*4170*/  LEA.HI.X.SX32 R7, R23, R2, 0x1, P6 ;  /* 0x0000000217077211 */ /* 0x000fe400030f0eff */
[----:B------:R-:W-:Y:S02]  /*4180*/  ISETP.LT.AND P3, PT, R33, UR7, !P0 ;  /* 0x0000000721007c0c */ /* 0x000fe4000c761270 */
[----:B------:R-:W-:Y:S02]  /*4190*/  IADD3 R18, P6, R25, R0, RZ ;  /* 0x0000000019127210 */ /* 0x000fe40007fde0ff */
[----:B------:R-:W-:-:S02]  /*41a0*/  ISETP.LT.AND P0, PT, R20, UR7, !P0 ;  /* 0x0000000714007c0c */ /* 0x000fc4000c701270 */
[----:B------:R-:W-:Y:S02]  /*41b0*/  LEA.HI.X.SX32 R19, R25, R2, 0x1, P6 ;  /* 0x0000000219137211 */ /* 0x000fe400030f0eff */
[----:B------:R-:W-:Y:S02]  /*41c0*/  PRMT R25, R10, 0x7772, RZ ;  /* 0x000077720a197816 */ /* 0x000fe400000000ff */
[C---:B------:R-:W-:Y:S02]  /*41d0*/  PRMT R23, R11.reuse, 0x7772, RZ ;  /* 0x000077720b177816 */ /* 0x040fe400000000ff */
[----:B------:R-:W-:Y:S01]  /*41e0*/  PRMT R21, R8, 0x7773, RZ ;  /* 0x0000777308157816 */ /* 0x000fe200000000ff */
[----:B------:R0:W-:Y:S01]  /*41f0*/  @P5 STG.E.U8 desc[UR10][R4.64], R25 ;  /* 0x0000001904005986 */ /* 0x0001e2000c10110a */
[----:B------:R-:W-:Y:S02]  /*4200*/  PRMT R3, R10, 0x7773, RZ ;  /* 0x000077730a037816 */ /* 0x000fe400000000ff */
[----:B------:R-:W-:Y:S01]  /*4210*/  PRMT R11, R11, 0x7773, RZ ;  /* 0x000077730b0b7816 */ /* 0x000fe200000000ff */
[----:B------:R0:W-:Y:S04]  /*4220*/  @P4 STG.E.U8 desc[UR10][R12.64], R23 ;  /* 0x000000170c004986 */ /* 0x0001e8000c10110a */
[----:B------:R0:W-:Y:S04]  /*4230*/  @P3 STG.E.U8 desc[UR10][R16.64], R21 ;  /* 0x0000001510003986 */ /* 0x0001e8000c10110a */
[----:B------:R0:W-:Y:S04]  /*4240*/  @P2 STG.E.U8 desc[UR10][R6.64], R9 ;  /* 0x0000000906002986 */ /* 0x0001e8000c10110a */
[----:B------:R0:W-:Y:S01]  /*4250*/  @P1 STG.E.U8 desc[UR10][R14.64], R3 ;  /* 0x000000030e001986 */ /* 0x0001e2000c10110a */
[----:B------:R-:W-:Y:S05]  /*4260*/  @!P0 EXIT ;  /* 0x000000000000894d */ /* 0x000fea0003800000 */
[----:B------:R-:W-:Y:S01]  /*4270*/  STG.E.U8 desc[UR10][R18.64], R11 ;  /* 0x0000000b12007986 */ /* 0x000fe2000c10110a */
[----:B------:R-:W-:Y:S05]  /*4280*/  EXIT ;  /* 0x000000000000794d */ /* 0x000fea0003800000 */
.L_x_2:
[----:B------:R-:W-:-:S00]  /*4290*/  BRA `(.L_x_2) ;  /* 0xfffffffc00fc7947 */ /* 0x000fc0000383ffff */
[----:B------:R-:W-:-:S00]  /*42a0*/  NOP ;  /* 0x0000000000007918 */ /* 0x000fc00000000000 */
        /* <DEDUP_REMOVED lines=13> */
.L_x_3:


//--------------------- .nv.shared.matmul_kernel  --------------------------
	.section	.nv.shared.matmul_kernel,"aw",@nobits
	.sectionflags	@""
	.align	16
	.zero		1024


//--------------------- .nv.shared.reserved.0     --------------------------
	.section	.nv.shared.reserved.0,"aw",@nobits
	.weak		__nv_reservedSMEM_offset_0_alias
	.size		__nv_reservedSMEM_offset_0_alias, 0, 0
	.other		__nv_reservedSMEM_offset_0_alias,@"STO_CUDA_RESERVED_SHARED STV_DEFAULT"
__nv_reservedSMEM_offset_0_alias:
	.zero		0


//--------------------- .nv.constant0.matmul_kernel --------------------------
	.section	.nv.constant0.matmul_kernel,"a",@progbits
	.sectionflags	@""
	.align	4
.nv.constant0.matmul_kernel:
	.zero		608


//--------------------- SYMBOLS --------------------------

	.type		.nv.reservedSmem.offset0,@object
	.size		.nv.reservedSmem.offset0,0x4
